//
// Generated by NVIDIA NVVM Compiler
//
// Compiler Build ID: CL-36424714
// Cuda compilation tools, release 13.0, V13.0.88
// Based on NVVM 20.0.0
//

.version 9.0
.target sm_100
.address_size 64

	// .globl	_Z23reduce_ag_bg_kernel_dynP7double2S0_PdPKiS3_iiiiiii
.const .align 4 .b8 d_ag_shape[16];
.const .align 4 .b8 d_bg_shape[16];
.const .align 4 .b8 d_c_distr_shape[8];
.extern .shared .align 16 .b8 sdata[];

.visible .entry _Z23reduce_ag_bg_kernel_dynP7double2S0_PdPKiS3_iiiiiii(
	.param .u64 .ptr .align 1 _Z23reduce_ag_bg_kernel_dynP7double2S0_PdPKiS3_iiiiiii_param_0,
	.param .u64 .ptr .align 1 _Z23reduce_ag_bg_kernel_dynP7double2S0_PdPKiS3_iiiiiii_param_1,
	.param .u64 .ptr .align 1 _Z23reduce_ag_bg_kernel_dynP7double2S0_PdPKiS3_iiiiiii_param_2,
	.param .u64 .ptr .align 1 _Z23reduce_ag_bg_kernel_dynP7double2S0_PdPKiS3_iiiiiii_param_3,
	.param .u64 .ptr .align 1 _Z23reduce_ag_bg_kernel_dynP7double2S0_PdPKiS3_iiiiiii_param_4,
	.param .u32 _Z23reduce_ag_bg_kernel_dynP7double2S0_PdPKiS3_iiiiiii_param_5,
	.param .u32 _Z23reduce_ag_bg_kernel_dynP7double2S0_PdPKiS3_iiiiiii_param_6,
	.param .u32 _Z23reduce_ag_bg_kernel_dynP7double2S0_PdPKiS3_iiiiiii_param_7,
	.param .u32 _Z23reduce_ag_bg_kernel_dynP7double2S0_PdPKiS3_iiiiiii_param_8,
	.param .u32 _Z23reduce_ag_bg_kernel_dynP7double2S0_PdPKiS3_iiiiiii_param_9,
	.param .u32 _Z23reduce_ag_bg_kernel_dynP7double2S0_PdPKiS3_iiiiiii_param_10,
	.param .u32 _Z23reduce_ag_bg_kernel_dynP7double2S0_PdPKiS3_iiiiiii_param_11
)
{
	.reg .pred 	%p<36>;
	.reg .b32 	%r<96>;
	.reg .b64 	%rd<21>;
	.reg .b64 	%fd<47>;

	ld.param.u64 	%rd5, [_Z23reduce_ag_bg_kernel_dynP7double2S0_PdPKiS3_iiiiiii_param_0];
	ld.param.u64 	%rd6, [_Z23reduce_ag_bg_kernel_dynP7double2S0_PdPKiS3_iiiiiii_param_1];
	ld.param.u64 	%rd8, [_Z23reduce_ag_bg_kernel_dynP7double2S0_PdPKiS3_iiiiiii_param_3];
	ld.param.u64 	%rd9, [_Z23reduce_ag_bg_kernel_dynP7double2S0_PdPKiS3_iiiiiii_param_4];
	ld.param.u32 	%r29, [_Z23reduce_ag_bg_kernel_dynP7double2S0_PdPKiS3_iiiiiii_param_5];
	ld.param.u32 	%r30, [_Z23reduce_ag_bg_kernel_dynP7double2S0_PdPKiS3_iiiiiii_param_6];
	ld.param.u32 	%r31, [_Z23reduce_ag_bg_kernel_dynP7double2S0_PdPKiS3_iiiiiii_param_7];
	ld.param.u32 	%r25, [_Z23reduce_ag_bg_kernel_dynP7double2S0_PdPKiS3_iiiiiii_param_8];
	ld.param.u32 	%r27, [_Z23reduce_ag_bg_kernel_dynP7double2S0_PdPKiS3_iiiiiii_param_10];
	ld.param.u32 	%r28, [_Z23reduce_ag_bg_kernel_dynP7double2S0_PdPKiS3_iiiiiii_param_11];
	mov.u32 	%r1, %ctaid.x;
	mov.u32 	%r32, %ctaid.y;
	add.s32 	%r2, %r30, %r32;
	setp.gt.s32 	%p1, %r1, %r29;
	setp.gt.s32 	%p2, %r2, %r31;
	or.pred  	%p3, %p1, %p2;
	@%p3 bra 	$L__BB0_15;
	setp.lt.s32 	%p4, %r25, 1;
	mov.f64 	%fd44, 0d0000000000000000;
	@%p4 bra 	$L__BB0_10;
	ld.const.u32 	%r3, [d_ag_shape];
	ld.const.u32 	%r34, [d_ag_shape+8];
	ld.const.u32 	%r4, [d_ag_shape+4];
	mov.u32 	%r5, %tid.x;
	mov.u32 	%r6, %ntid.x;
	mul.lo.s32 	%r7, %r34, %r2;
	mul.lo.s32 	%r8, %r1, %r34;
	cvta.to.global.u64 	%rd1, %rd8;
	cvta.to.global.u64 	%rd2, %rd9;
	cvta.to.global.u64 	%rd3, %rd5;
	cvta.to.global.u64 	%rd4, %rd6;
	mov.f64 	%fd44, 0d0000000000000000;
	mov.b32 	%r91, 0;
$L__BB0_3:
	mul.wide.u32 	%rd10, %r91, 4;
	add.s64 	%rd11, %rd1, %rd10;
	ld.global.nc.u32 	%r10, [%rd11];
	add.s64 	%rd12, %rd2, %rd10;
	ld.global.nc.u32 	%r11, [%rd12];
	setp.lt.s32 	%p5, %r10, 1;
	@%p5 bra 	$L__BB0_9;
	mov.b32 	%r92, 0;
	add.s32 	%r36, %r7, %r91;
	add.s32 	%r38, %r8, %r91;
$L__BB0_5:
	setp.ge.s32 	%p6, %r5, %r11;
	@%p6 bra 	$L__BB0_8;
	mad.lo.s32 	%r37, %r4, %r36, %r92;
	mad.lo.s32 	%r94, %r3, %r37, %r5;
	mad.lo.s32 	%r39, %r4, %r38, %r92;
	mad.lo.s32 	%r93, %r3, %r39, %r5;
	mov.u32 	%r95, %r5;
$L__BB0_7:
	setp.ne.s32 	%p7, %r28, 2;
	mul.wide.s32 	%rd13, %r93, 16;
	add.s64 	%rd14, %rd3, %rd13;
	ld.global.nc.v2.f64 	{%fd12, %fd13}, [%rd14];
	mul.wide.s32 	%rd15, %r94, 16;
	add.s64 	%rd16, %rd4, %rd15;
	ld.global.nc.v2.f64 	{%fd14, %fd15}, [%rd16];
	setp.ne.s32 	%p8, %r95, 0;
	or.pred  	%p9, %p7, %p8;
	selp.u32 	%r40, 1, 0, %p9;
	cvt.rn.f64.u32 	%fd16, %r40;
	add.f64 	%fd17, %fd16, 0d3FF0000000000000;
	mul.f64 	%fd18, %fd12, %fd14;
	fma.rn.f64 	%fd19, %fd17, %fd18, %fd44;
	mul.f64 	%fd20, %fd13, %fd15;
	fma.rn.f64 	%fd44, %fd20, 0d4000000000000000, %fd19;
	add.s32 	%r95, %r95, %r6;
	add.s32 	%r94, %r94, %r6;
	add.s32 	%r93, %r93, %r6;
	setp.lt.s32 	%p10, %r95, %r11;
	@%p10 bra 	$L__BB0_7;
$L__BB0_8:
	add.s32 	%r92, %r92, 1;
	setp.ne.s32 	%p11, %r92, %r10;
	@%p11 bra 	$L__BB0_5;
$L__BB0_9:
	add.s32 	%r91, %r91, 1;
	setp.ne.s32 	%p12, %r91, %r25;
	@%p12 bra 	$L__BB0_3;
$L__BB0_10:
	mov.u32 	%r23, %tid.x;
	and.b32  	%r24, %r23, 31;
	// begin inline asm
	mov.b64 {%r41,%r42}, %fd44;
	// end inline asm
	shfl.sync.down.b32	%r44|%p13, %r42, 16, 31, -1;
	shfl.sync.down.b32	%r43|%p14, %r41, 16, 31, -1;
	// begin inline asm
	mov.b64 %fd22, {%r43,%r44};
	// end inline asm
	add.f64 	%fd23, %fd44, %fd22;
	// begin inline asm
	mov.b64 {%r45,%r46}, %fd23;
	// end inline asm
	shfl.sync.down.b32	%r48|%p15, %r46, 8, 31, -1;
	shfl.sync.down.b32	%r47|%p16, %r45, 8, 31, -1;
	// begin inline asm
	mov.b64 %fd24, {%r47,%r48};
	// end inline asm
	add.f64 	%fd25, %fd23, %fd24;
	// begin inline asm
	mov.b64 {%r49,%r50}, %fd25;
	// end inline asm
	shfl.sync.down.b32	%r52|%p17, %r50, 4, 31, -1;
	shfl.sync.down.b32	%r51|%p18, %r49, 4, 31, -1;
	// begin inline asm
	mov.b64 %fd26, {%r51,%r52};
	// end inline asm
	add.f64 	%fd27, %fd25, %fd26;
	// begin inline asm
	mov.b64 {%r53,%r54}, %fd27;
	// end inline asm
	shfl.sync.down.b32	%r56|%p19, %r54, 2, 31, -1;
	shfl.sync.down.b32	%r55|%p20, %r53, 2, 31, -1;
	// begin inline asm
	mov.b64 %fd28, {%r55,%r56};
	// end inline asm
	add.f64 	%fd29, %fd27, %fd28;
	// begin inline asm
	mov.b64 {%r57,%r58}, %fd29;
	// end inline asm
	shfl.sync.down.b32	%r60|%p21, %r58, 1, 31, -1;
	shfl.sync.down.b32	%r59|%p22, %r57, 1, 31, -1;
	// begin inline asm
	mov.b64 %fd30, {%r59,%r60};
	// end inline asm
	add.f64 	%fd8, %fd29, %fd30;
	setp.ne.s32 	%p23, %r24, 0;
	@%p23 bra 	$L__BB0_12;
	shr.u32 	%r61, %r23, 2;
	mov.u32 	%r62, sdata;
	add.s32 	%r63, %r62, %r61;
	st.shared.f64 	[%r63], %fd8;
$L__BB0_12:
	bar.sync 	0;
	setp.gt.u32 	%p24, %r23, 31;
	@%p24 bra 	$L__BB0_15;
	shl.b32 	%r84, %r24, 3;
	mov.u32 	%r85, sdata;
	add.s32 	%r86, %r85, %r84;
	ld.shared.f64 	%fd31, [%r86];
	// begin inline asm
	mov.b64 {%r64,%r65}, %fd31;
	// end inline asm
	shfl.sync.down.b32	%r67|%p25, %r65, 16, 31, -1;
	shfl.sync.down.b32	%r66|%p26, %r64, 16, 31, -1;
	// begin inline asm
	mov.b64 %fd32, {%r66,%r67};
	// end inline asm
	add.f64 	%fd33, %fd31, %fd32;
	// begin inline asm
	mov.b64 {%r68,%r69}, %fd33;
	// end inline asm
	shfl.sync.down.b32	%r71|%p27, %r69, 8, 31, -1;
	shfl.sync.down.b32	%r70|%p28, %r68, 8, 31, -1;
	// begin inline asm
	mov.b64 %fd34, {%r70,%r71};
	// end inline asm
	add.f64 	%fd35, %fd33, %fd34;
	// begin inline asm
	mov.b64 {%r72,%r73}, %fd35;
	// end inline asm
	shfl.sync.down.b32	%r75|%p29, %r73, 4, 31, -1;
	shfl.sync.down.b32	%r74|%p30, %r72, 4, 31, -1;
	// begin inline asm
	mov.b64 %fd36, {%r74,%r75};
	// end inline asm
	add.f64 	%fd37, %fd35, %fd36;
	// begin inline asm
	mov.b64 {%r76,%r77}, %fd37;
	// end inline asm
	shfl.sync.down.b32	%r79|%p31, %r77, 2, 31, -1;
	shfl.sync.down.b32	%r78|%p32, %r76, 2, 31, -1;
	// begin inline asm
	mov.b64 %fd38, {%r78,%r79};
	// end inline asm
	add.f64 	%fd39, %fd37, %fd38;
	// begin inline asm
	mov.b64 {%r80,%r81}, %fd39;
	// end inline asm
	shfl.sync.down.b32	%r83|%p33, %r81, 1, 31, -1;
	shfl.sync.down.b32	%r82|%p34, %r80, 1, 31, -1;
	// begin inline asm
	mov.b64 %fd40, {%r82,%r83};
	// end inline asm
	add.f64 	%fd9, %fd39, %fd40;
	setp.ne.s32 	%p35, %r23, 0;
	@%p35 bra 	$L__BB0_15;
	ld.param.u32 	%r90, [_Z23reduce_ag_bg_kernel_dynP7double2S0_PdPKiS3_iiiiiii_param_9];
	ld.param.u64 	%rd20, [_Z23reduce_ag_bg_kernel_dynP7double2S0_PdPKiS3_iiiiiii_param_2];
	mad.lo.s32 	%r87, %r90, %r1, %r27;
	ld.const.u32 	%r88, [d_c_distr_shape];
	mad.lo.s32 	%r89, %r88, %r2, %r87;
	cvta.to.global.u64 	%rd17, %rd20;
	mul.wide.s32 	%rd18, %r89, 8;
	add.s64 	%rd19, %rd17, %rd18;
	st.global.f64 	[%rd19], %fd9;
$L__BB0_15:
	ret;

}
	// .globl	_Z19reduce_ag_bg_kernelILi2EEvP7double2S1_PdPKiS4_iiiiii
.visible .entry _Z19reduce_ag_bg_kernelILi2EEvP7double2S1_PdPKiS4_iiiiii(
	.param .u64 .ptr .align 1 _Z19reduce_ag_bg_kernelILi2EEvP7double2S1_PdPKiS4_iiiiii_param_0,
	.param .u64 .ptr .align 1 _Z19reduce_ag_bg_kernelILi2EEvP7double2S1_PdPKiS4_iiiiii_param_1,
	.param .u64 .ptr .align 1 _Z19reduce_ag_bg_kernelILi2EEvP7double2S1_PdPKiS4_iiiiii_param_2,
	.param .u64 .ptr .align 1 _Z19reduce_ag_bg_kernelILi2EEvP7double2S1_PdPKiS4_iiiiii_param_3,
	.param .u64 .ptr .align 1 _Z19reduce_ag_bg_kernelILi2EEvP7double2S1_PdPKiS4_iiiiii_param_4,
	.param .u32 _Z19reduce_ag_bg_kernelILi2EEvP7double2S1_PdPKiS4_iiiiii_param_5,
	.param .u32 _Z19reduce_ag_bg_kernelILi2EEvP7double2S1_PdPKiS4_iiiiii_param_6,
	.param .u32 _Z19reduce_ag_bg_kernelILi2EEvP7double2S1_PdPKiS4_iiiiii_param_7,
	.param .u32 _Z19reduce_ag_bg_kernelILi2EEvP7double2S1_PdPKiS4_iiiiii_param_8,
	.param .u32 _Z19reduce_ag_bg_kernelILi2EEvP7double2S1_PdPKiS4_iiiiii_param_9,
	.param .u32 _Z19reduce_ag_bg_kernelILi2EEvP7double2S1_PdPKiS4_iiiiii_param_10
)
{
	.reg .pred 	%p<34>;
	.reg .b32 	%r<94>;
	.reg .b64 	%rd<21>;
	.reg .b64 	%fd<46>;

	ld.param.u64 	%rd5, [_Z19reduce_ag_bg_kernelILi2EEvP7double2S1_PdPKiS4_iiiiii_param_0];
	ld.param.u64 	%rd6, [_Z19reduce_ag_bg_kernelILi2EEvP7double2S1_PdPKiS4_iiiiii_param_1];
	ld.param.u64 	%rd8, [_Z19reduce_ag_bg_kernelILi2EEvP7double2S1_PdPKiS4_iiiiii_param_3];
	ld.param.u64 	%rd9, [_Z19reduce_ag_bg_kernelILi2EEvP7double2S1_PdPKiS4_iiiiii_param_4];
	ld.param.u32 	%r29, [_Z19reduce_ag_bg_kernelILi2EEvP7double2S1_PdPKiS4_iiiiii_param_5];
	ld.param.u32 	%r30, [_Z19reduce_ag_bg_kernelILi2EEvP7double2S1_PdPKiS4_iiiiii_param_6];
	ld.param.u32 	%r31, [_Z19reduce_ag_bg_kernelILi2EEvP7double2S1_PdPKiS4_iiiiii_param_7];
	ld.param.u32 	%r26, [_Z19reduce_ag_bg_kernelILi2EEvP7double2S1_PdPKiS4_iiiiii_param_8];
	ld.param.u32 	%r28, [_Z19reduce_ag_bg_kernelILi2EEvP7double2S1_PdPKiS4_iiiiii_param_10];
	mov.u32 	%r1, %ctaid.x;
	mov.u32 	%r32, %ctaid.y;
	add.s32 	%r2, %r30, %r32;
	setp.gt.s32 	%p1, %r1, %r29;
	setp.gt.s32 	%p2, %r2, %r31;
	or.pred  	%p3, %p1, %p2;
	@%p3 bra 	$L__BB1_15;
	ld.const.u32 	%r3, [d_c_distr_shape];
	setp.lt.s32 	%p4, %r26, 1;
	mov.f64 	%fd43, 0d0000000000000000;
	@%p4 bra 	$L__BB1_10;
	ld.const.u32 	%r4, [d_ag_shape];
	ld.const.u32 	%r34, [d_ag_shape+8];
	ld.const.u32 	%r5, [d_ag_shape+4];
	mov.u32 	%r6, %tid.x;
	mov.u32 	%r7, %ntid.x;
	mul.lo.s32 	%r8, %r34, %r2;
	mul.lo.s32 	%r9, %r1, %r34;
	cvta.to.global.u64 	%rd1, %rd8;
	cvta.to.global.u64 	%rd2, %rd9;
	cvta.to.global.u64 	%rd3, %rd5;
	cvta.to.global.u64 	%rd4, %rd6;
	mov.f64 	%fd43, 0d0000000000000000;
	mov.b32 	%r89, 0;
$L__BB1_3:
	mul.wide.u32 	%rd10, %r89, 4;
	add.s64 	%rd11, %rd1, %rd10;
	ld.global.nc.u32 	%r11, [%rd11];
	add.s64 	%rd12, %rd2, %rd10;
	ld.global.nc.u32 	%r12, [%rd12];
	setp.lt.s32 	%p5, %r11, 1;
	@%p5 bra 	$L__BB1_9;
	mov.b32 	%r90, 0;
	add.s32 	%r36, %r8, %r89;
	add.s32 	%r38, %r9, %r89;
$L__BB1_5:
	setp.ge.s32 	%p6, %r6, %r12;
	@%p6 bra 	$L__BB1_8;
	mad.lo.s32 	%r37, %r5, %r36, %r90;
	mad.lo.s32 	%r92, %r4, %r37, %r6;
	mad.lo.s32 	%r39, %r5, %r38, %r90;
	mad.lo.s32 	%r91, %r4, %r39, %r6;
	mov.u32 	%r93, %r6;
$L__BB1_7:
	mul.wide.s32 	%rd13, %r91, 16;
	add.s64 	%rd14, %rd3, %rd13;
	ld.global.nc.v2.f64 	{%fd12, %fd13}, [%rd14];
	mul.wide.s32 	%rd15, %r92, 16;
	add.s64 	%rd16, %rd4, %rd15;
	ld.global.nc.v2.f64 	{%fd14, %fd15}, [%rd16];
	setp.ne.s32 	%p7, %r93, 0;
	selp.f64 	%fd16, 0d4000000000000000, 0d3FF0000000000000, %p7;
	mul.f64 	%fd17, %fd12, %fd14;
	fma.rn.f64 	%fd18, %fd16, %fd17, %fd43;
	mul.f64 	%fd19, %fd13, %fd15;
	fma.rn.f64 	%fd43, %fd19, 0d4000000000000000, %fd18;
	add.s32 	%r93, %r93, %r7;
	add.s32 	%r92, %r92, %r7;
	add.s32 	%r91, %r91, %r7;
	setp.lt.s32 	%p8, %r93, %r12;
	@%p8 bra 	$L__BB1_7;
$L__BB1_8:
	add.s32 	%r90, %r90, 1;
	setp.ne.s32 	%p9, %r90, %r11;
	@%p9 bra 	$L__BB1_5;
$L__BB1_9:
	add.s32 	%r89, %r89, 1;
	setp.ne.s32 	%p10, %r89, %r26;
	@%p10 bra 	$L__BB1_3;
$L__BB1_10:
	mov.u32 	%r24, %tid.x;
	and.b32  	%r25, %r24, 31;
	// begin inline asm
	mov.b64 {%r40,%r41}, %fd43;
	// end inline asm
	shfl.sync.down.b32	%r43|%p11, %r41, 16, 31, -1;
	shfl.sync.down.b32	%r42|%p12, %r40, 16, 31, -1;
	// begin inline asm
	mov.b64 %fd21, {%r42,%r43};
	// end inline asm
	add.f64 	%fd22, %fd43, %fd21;
	// begin inline asm
	mov.b64 {%r44,%r45}, %fd22;
	// end inline asm
	shfl.sync.down.b32	%r47|%p13, %r45, 8, 31, -1;
	shfl.sync.down.b32	%r46|%p14, %r44, 8, 31, -1;
	// begin inline asm
	mov.b64 %fd23, {%r46,%r47};
	// end inline asm
	add.f64 	%fd24, %fd22, %fd23;
	// begin inline asm
	mov.b64 {%r48,%r49}, %fd24;
	// end inline asm
	shfl.sync.down.b32	%r51|%p15, %r49, 4, 31, -1;
	shfl.sync.down.b32	%r50|%p16, %r48, 4, 31, -1;
	// begin inline asm
	mov.b64 %fd25, {%r50,%r51};
	// end inline asm
	add.f64 	%fd26, %fd24, %fd25;
	// begin inline asm
	mov.b64 {%r52,%r53}, %fd26;
	// end inline asm
	shfl.sync.down.b32	%r55|%p17, %r53, 2, 31, -1;
	shfl.sync.down.b32	%r54|%p18, %r52, 2, 31, -1;
	// begin inline asm
	mov.b64 %fd27, {%r54,%r55};
	// end inline asm
	add.f64 	%fd28, %fd26, %fd27;
	// begin inline asm
	mov.b64 {%r56,%r57}, %fd28;
	// end inline asm
	shfl.sync.down.b32	%r59|%p19, %r57, 1, 31, -1;
	shfl.sync.down.b32	%r58|%p20, %r56, 1, 31, -1;
	// begin inline asm
	mov.b64 %fd29, {%r58,%r59};
	// end inline asm
	add.f64 	%fd8, %fd28, %fd29;
	setp.ne.s32 	%p21, %r25, 0;
	@%p21 bra 	$L__BB1_12;
	shr.u32 	%r60, %r24, 2;
	mov.u32 	%r61, sdata;
	add.s32 	%r62, %r61, %r60;
	st.shared.f64 	[%r62], %fd8;
$L__BB1_12:
	bar.sync 	0;
	setp.gt.u32 	%p22, %r24, 31;
	@%p22 bra 	$L__BB1_15;
	shl.b32 	%r83, %r25, 3;
	mov.u32 	%r84, sdata;
	add.s32 	%r85, %r84, %r83;
	ld.shared.f64 	%fd30, [%r85];
	// begin inline asm
	mov.b64 {%r63,%r64}, %fd30;
	// end inline asm
	shfl.sync.down.b32	%r66|%p23, %r64, 16, 31, -1;
	shfl.sync.down.b32	%r65|%p24, %r63, 16, 31, -1;
	// begin inline asm
	mov.b64 %fd31, {%r65,%r66};
	// end inline asm
	add.f64 	%fd32, %fd30, %fd31;
	// begin inline asm
	mov.b64 {%r67,%r68}, %fd32;
	// end inline asm
	shfl.sync.down.b32	%r70|%p25, %r68, 8, 31, -1;
	shfl.sync.down.b32	%r69|%p26, %r67, 8, 31, -1;
	// begin inline asm
	mov.b64 %fd33, {%r69,%r70};
	// end inline asm
	add.f64 	%fd34, %fd32, %fd33;
	// begin inline asm
	mov.b64 {%r71,%r72}, %fd34;
	// end inline asm
	shfl.sync.down.b32	%r74|%p27, %r72, 4, 31, -1;
	shfl.sync.down.b32	%r73|%p28, %r71, 4, 31, -1;
	// begin inline asm
	mov.b64 %fd35, {%r73,%r74};
	// end inline asm
	add.f64 	%fd36, %fd34, %fd35;
	// begin inline asm
	mov.b64 {%r75,%r76}, %fd36;
	// end inline asm
	shfl.sync.down.b32	%r78|%p29, %r76, 2, 31, -1;
	shfl.sync.down.b32	%r77|%p30, %r75, 2, 31, -1;
	// begin inline asm
	mov.b64 %fd37, {%r77,%r78};
	// end inline asm
	add.f64 	%fd38, %fd36, %fd37;
	// begin inline asm
	mov.b64 {%r79,%r80}, %fd38;
	// end inline asm
	shfl.sync.down.b32	%r82|%p31, %r80, 1, 31, -1;
	shfl.sync.down.b32	%r81|%p32, %r79, 1, 31, -1;
	// begin inline asm
	mov.b64 %fd39, {%r81,%r82};
	// end inline asm
	add.f64 	%fd9, %fd38, %fd39;
	setp.ne.s32 	%p33, %r24, 0;
	@%p33 bra 	$L__BB1_15;
	ld.param.u32 	%r88, [_Z19reduce_ag_bg_kernelILi2EEvP7double2S1_PdPKiS4_iiiiii_param_9];
	ld.param.u64 	%rd20, [_Z19reduce_ag_bg_kernelILi2EEvP7double2S1_PdPKiS4_iiiiii_param_2];
	mad.lo.s32 	%r86, %r88, %r1, %r28;
	mad.lo.s32 	%r87, %r3, %r2, %r86;
	cvta.to.global.u64 	%rd17, %rd20;
	mul.wide.s32 	%rd18, %r87, 8;
	add.s64 	%rd19, %rd17, %rd18;
	st.global.f64 	[%rd19], %fd9;
$L__BB1_15:
	ret;

}


// ===== COMPILED SASS (sm_100) =====

	.target	sm_100

	.elftype	@"ET_EXEC"


//--------------------- .note.nv.tkinfo           --------------------------
	.section	.note.nv.tkinfo,"",@"SHT_NOTE"
	.sectionflags	@"SHF_NOTE_NV_TKINFO"
	.tkinfo
        /*0018*/ 	.word	0x00000002
        /*0030*/ 	.string	""
        /*0030*/ 	.string	"ptxas"
        /*0030*/ 	.string	"Cuda compilation tools, release 13.0, V13.0.88"
        /*0030*/ 	.string	"Build cuda_13.0.r13.0/compiler.36424714_0"
        /*0030*/ 	.string	"-arch sm_100 -m 64 "



//--------------------- .note.nv.cuinfo           --------------------------
	.section	.note.nv.cuinfo,"",@"SHT_NOTE"
	.sectionflags	@"SHF_NOTE_NV_CUINFO"
        /*0018*/ 	.short	0x0002
        /*001a*/ 	.short	0x0064
        /*001c*/ 	.short	0x0082
	.zero		2


//--------------------- .nv.info                  --------------------------
	.section	.nv.info,"",@"SHT_CUDA_INFO"
	.align	4


	//----- nvinfo : EIATTR_REGCOUNT
	.align		4
        /*0000*/ 	.byte	0x04, 0x2f
        /*0002*/ 	.short	(.L_4 - .L_3)
	.align		4
.L_3:
        /*0004*/ 	.word	index@(_Z23reduce_ag_bg_kernel_dynP7double2S0_PdPKiS3_iiiiiii)
        /*0008*/ 	.word	0x0000001c


	//----- nvinfo : EIATTR_FRAME_SIZE
	.align		4
.L_4:
        /*000c*/ 	.byte	0x04, 0x11
        /*000e*/ 	.short	(.L_6 - .L_5)
	.align		4
.L_5:
        /*0010*/ 	.word	index@(_Z23reduce_ag_bg_kernel_dynP7double2S0_PdPKiS3_iiiiiii)
        /*0014*/ 	.word	0x00000000


	//----- nvinfo : EIATTR_REGCOUNT
	.align		4
.L_6:
        /*0018*/ 	.byte	0x04, 0x2f
        /*001a*/ 	.short	(.L_8 - .L_7)
	.align		4
.L_7:
        /*001c*/ 	.word	index@(_Z19reduce_ag_bg_kernelILi2EEvP7double2S1_PdPKiS4_iiiiii)
        /*0020*/ 	.word	0x0000001a


	//----- nvinfo : EIATTR_FRAME_SIZE
	.align		4
.L_8:
        /*0024*/ 	.byte	0x04, 0x11
        /*0026*/ 	.short	(.L_10 - .L_9)
	.align		4
.L_9:
        /*0028*/ 	.word	index@(_Z19reduce_ag_bg_kernelILi2EEvP7double2S1_PdPKiS4_iiiiii)
        /*002c*/ 	.word	0x00000000


	//----- nvinfo : EIATTR_MIN_STACK_SIZE
	.align		4
.L_10:
        /*0030*/ 	.byte	0x04, 0x12
        /*0032*/ 	.short	(.L_12 - .L_11)
	.align		4
.L_11:
        /*0034*/ 	.word	index@(_Z19reduce_ag_bg_kernelILi2EEvP7double2S1_PdPKiS4_iiiiii)
        /*0038*/ 	.word	0x00000000


	//----- nvinfo : EIATTR_MIN_STACK_SIZE
	.align		4
.L_12:
        /*003c*/ 	.byte	0x04, 0x12
        /*003e*/ 	.short	(.L_14 - .L_13)
	.align		4
.L_13:
        /*0040*/ 	.word	index@(_Z23reduce_ag_bg_kernel_dynP7double2S0_PdPKiS3_iiiiiii)
        /*0044*/ 	.word	0x00000000
.L_14:


//--------------------- .nv.compat                --------------------------
	.section	.nv.compat,"",@"SHT_CUDA_COMPAT_INFO"
	.align	4
        /*0000*/ 	.byte	0x02, 0x09, 0x00, 0x00, 0x02, 0x02, 0x01, 0x00, 0x02, 0x05, 0x05, 0x00, 0x03, 0x07, 0x01, 0x01
        /*0010*/ 	.byte	0x02, 0x03, 0x00, 0x00, 0x02, 0x06, 0x01, 0x00, 0x04, 0x0b, 0x08, 0x00, 0x01, 0x00, 0x00, 0x00
        /*0020*/ 	.byte	0x00, 0x00, 0x00, 0x00


//--------------------- .nv.info._Z19reduce_ag_bg_kernelILi2EEvP7double2S1_PdPKiS4_iiiiii --------------------------
	.section	.nv.info._Z19reduce_ag_bg_kernelILi2EEvP7double2S1_PdPKiS4_iiiiii,"",@"SHT_CUDA_INFO"
	.sectionflags	@""
	.align	4


	//----- nvinfo : EIATTR_CUDA_API_VERSION
	.align		4
        /*0000*/ 	.byte	0x04, 0x37
        /*0002*/ 	.short	(.L_16 - .L_15)
.L_15:
        /*0004*/ 	.word	0x00000082


	//----- nvinfo : EIATTR_KPARAM_INFO
	.align		4
.L_16:
        /*0008*/ 	.byte	0x04, 0x17
        /*000a*/ 	.short	(.L_18 - .L_17)
.L_17:
        /*000c*/ 	.word	0x00000000
        /*0010*/ 	.short	0x000a
        /*0012*/ 	.short	0x003c
        /*0014*/ 	.byte	0x00, 0xf0, 0x11, 0x00


	//----- nvinfo : EIATTR_KPARAM_INFO
	.align		4
.L_18:
        /*0018*/ 	.byte	0x04, 0x17
        /*001a*/ 	.short	(.L_20 - .L_19)
.L_19:
        /*001c*/ 	.word	0x00000000
        /*0020*/ 	.short	0x0009
        /*0022*/ 	.short	0x0038
        /*0024*/ 	.byte	0x00, 0xf0, 0x11, 0x00


	//----- nvinfo : EIATTR_KPARAM_INFO
	.align		4
.L_20:
        /*0028*/ 	.byte	0x04, 0x17
        /*002a*/ 	.short	(.L_22 - .L_21)
.L_21:
        /*002c*/ 	.word	0x00000000
        /*0030*/ 	.short	0x0008
        /*0032*/ 	.short	0x0034
        /*0034*/ 	.byte	0x00, 0xf0, 0x11, 0x00


	//----- nvinfo : EIATTR_KPARAM_INFO
	.align		4
.L_22:
        /*0038*/ 	.byte	0x04, 0x17
        /*003a*/ 	.short	(.L_24 - .L_23)
.L_23:
        /*003c*/ 	.word	0x00000000
        /*0040*/ 	.short	0x0007
        /*0042*/ 	.short	0x0030
        /*0044*/ 	.byte	0x00, 0xf0, 0x11, 0x00


	//----- nvinfo : EIATTR_KPARAM_INFO
	.align		4
.L_24:
        /*0048*/ 	.byte	0x04, 0x17
        /*004a*/ 	.short	(.L_26 - .L_25)
.L_25:
        /*004c*/ 	.word	0x00000000
        /*0050*/ 	.short	0x0006
        /*0052*/ 	.short	0x002c
        /*0054*/ 	.byte	0x00, 0xf0, 0x11, 0x00


	//----- nvinfo : EIATTR_KPARAM_INFO
	.align		4
.L_26:
        /*0058*/ 	.byte	0x04, 0x17
        /*005a*/ 	.short	(.L_28 - .L_27)
.L_27:
        /*005c*/ 	.word	0x00000000
        /*0060*/ 	.short	0x0005
        /*0062*/ 	.short	0x0028
        /*0064*/ 	.byte	0x00, 0xf0, 0x11, 0x00


	//----- nvinfo : EIATTR_KPARAM_INFO
	.align		4
.L_28:
        /*0068*/ 	.byte	0x04, 0x17
        /*006a*/ 	.short	(.L_30 - .L_29)
.L_29:
        /*006c*/ 	.word	0x00000000
        /*0070*/ 	.short	0x0004
        /*0072*/ 	.short	0x0020
        /*0074*/ 	.byte	0x00, 0xf5, 0x21, 0x00


	//----- nvinfo : EIATTR_KPARAM_INFO
	.align		4
.L_30:
        /*0078*/ 	.byte	0x04, 0x17
        /*007a*/ 	.short	(.L_32 - .L_31)
.L_31:
        /*007c*/ 	.word	0x00000000
        /*0080*/ 	.short	0x0003
        /*0082*/ 	.short	0x0018
        /*0084*/ 	.byte	0x00, 0xf5, 0x21, 0x00


	//----- nvinfo : EIATTR_KPARAM_INFO
	.align		4
.L_32:
        /*0088*/ 	.byte	0x04, 0x17
        /*008a*/ 	.short	(.L_34 - .L_33)
.L_33:
        /*008c*/ 	.word	0x00000000
        /*0090*/ 	.short	0x0002
        /*0092*/ 	.short	0x0010
        /*0094*/ 	.byte	0x00, 0xf5, 0x21, 0x00


	//----- nvinfo : EIATTR_KPARAM_INFO
	.align		4
.L_34:
        /*0098*/ 	.byte	0x04, 0x17
        /*009a*/ 	.short	(.L_36 - .L_35)
.L_35:
        /*009c*/ 	.word	0x00000000
        /*00a0*/ 	.short	0x0001
        /*00a2*/ 	.short	0x0008
        /*00a4*/ 	.byte	0x00, 0xf5, 0x21, 0x00


	//----- nvinfo : EIATTR_KPARAM_INFO
	.align		4
.L_36:
        /*00a8*/ 	.byte	0x04, 0x17
        /*00aa*/ 	.short	(.L_38 - .L_37)
.L_37:
        /*00ac*/ 	.word	0x00000000
        /*00b0*/ 	.short	0x0000
        /*00b2*/ 	.short	0x0000
        /*00b4*/ 	.byte	0x00, 0xf5, 0x21, 0x00


	//----- nvinfo : EIATTR_SPARSE_MMA_MASK
	.align		4
.L_38:
        /*00b8*/ 	.byte	0x03, 0x50
        /*00ba*/ 	.short	0x0000


	//----- nvinfo : EIATTR_MAXREG_COUNT
	.align		4
        /*00bc*/ 	.byte	0x03, 0x1b
        /*00be*/ 	.short	0x00ff


	//----- nvinfo : EIATTR_NUM_BARRIERS
	.align		4
        /*00c0*/ 	.byte	0x02, 0x4c
        /*00c2*/ 	.byte	0x01
	.zero		1


	//----- nvinfo : EIATTR_MERCURY_ISA_VERSION
	.align		4
        /*00c4*/ 	.byte	0x03, 0x5f
        /*00c6*/ 	.short	0x0101


	//----- nvinfo : EIATTR_COOP_GROUP_MASK_REGIDS
	.align		4
        /*00c8*/ 	.byte	0x04, 0x29
        /*00ca*/ 	.short	(.L_40 - .L_39)


	//   ....[0]....
.L_39:
        /*00cc*/ 	.word	0xffffffff


	//   ....[1]....
        /*00d0*/ 	.word	0xffffffff


	//   ....[2]....
        /*00d4*/ 	.word	0xffffffff


	//   ....[3]....
        /*00d8*/ 	.word	0xffffffff


	//   ....[4]....
        /*00dc*/ 	.word	0xffffffff


	//   ....[5]....
        /*00e0*/ 	.word	0xffffffff


	//   ....[6]....
        /*00e4*/ 	.word	0xffffffff


	//   ....[7]....
        /*00e8*/ 	.word	0xffffffff


	//   ....[8]....
        /*00ec*/ 	.word	0xffffffff


	//   ....[9]....
        /*00f0*/ 	.word	0xffffffff


	//   ....[10]....
        /*00f4*/ 	.word	0xffffffff


	//   ....[11]....
        /*00f8*/ 	.word	0xffffffff


	//   ....[12]....
        /*00fc*/ 	.word	0xffffffff


	//   ....[13]....
        /*0100*/ 	.word	0xffffffff


	//   ....[14]....
        /*0104*/ 	.word	0xffffffff


	//   ....[15]....
        /*0108*/ 	.word	0xffffffff


	//   ....[16]....
        /*010c*/ 	.word	0xffffffff


	//   ....[17]....
        /*0110*/ 	.word	0xffffffff


	//   ....[18]....
        /*0114*/ 	.word	0xffffffff


	//   ....[19]....
        /*0118*/ 	.word	0xffffffff


	//----- nvinfo : EIATTR_COOP_GROUP_INSTR_OFFSETS
	.align		4
.L_40:
        /*011c*/ 	.byte	0x04, 0x28
        /*011e*/ 	.short	(.L_42 - .L_41)


	//   ....[0]....
.L_41:
        /*0120*/ 	.word	0x00000420


	//   ....[1]....
        /*0124*/ 	.word	0x00000430


	//   ....[2]....
        /*0128*/ 	.word	0x00000450


	//   ....[3]....
        /*012c*/ 	.word	0x00000460


	//   ....[4]....
        /*0130*/ 	.word	0x00000490


	//   ....[5]....
        /*0134*/ 	.word	0x000004a0


	//   ....[6]....
        /*0138*/ 	.word	0x000004e0


	//   ....[7]....
        /*013c*/ 	.word	0x000004f0


	//   ....[8]....
        /*0140*/ 	.word	0x00000530


	//   ....[9]....
        /*0144*/ 	.word	0x00000540


	//   ....[10]....
        /*0148*/ 	.word	0x00000610


	//   ....[11]....
        /*014c*/ 	.word	0x00000620


	//   ....[12]....
        /*0150*/ 	.word	0x00000640


	//   ....[13]....
        /*0154*/ 	.word	0x00000650


	//   ....[14]....
        /*0158*/ 	.word	0x00000670


	//   ....[15]....
        /*015c*/ 	.word	0x00000680


	//   ....[16]....
        /*0160*/ 	.word	0x000006a0


	//   ....[17]....
        /*0164*/ 	.word	0x000006b0


	//   ....[18]....
        /*0168*/ 	.word	0x000006d0


	//   ....[19]....
        /*016c*/ 	.word	0x000006e0


	//----- nvinfo : EIATTR_VRC_CTA_INIT_COUNT
	.align		4
.L_42:
        /*0170*/ 	.byte	0x02, 0x4a
	.zero		1
	.zero		1


	//----- nvinfo : EIATTR_EXIT_INSTR_OFFSETS
	.align		4
        /*0174*/ 	.byte	0x04, 0x1c
        /*0176*/ 	.short	(.L_44 - .L_43)


	//   ....[0]....
.L_43:
        /*0178*/ 	.word	0x00000080


	//   ....[1]....
        /*017c*/ 	.word	0x000005a0


	//   ....[2]....
        /*0180*/ 	.word	0x000006f0


	//   ....[3]....
        /*0184*/ 	.word	0x00000780


	//----- nvinfo : EIATTR_CRS_STACK_SIZE
	.align		4
.L_44:
        /*0188*/ 	.byte	0x04, 0x1e
        /*018a*/ 	.short	(.L_46 - .L_45)
.L_45:
        /*018c*/ 	.word	0x00000000


	//----- nvinfo : EIATTR_CBANK_PARAM_SIZE
	.align		4
.L_46:
        /*0190*/ 	.byte	0x03, 0x19
        /*0192*/ 	.short	0x0040


	//----- nvinfo : EIATTR_PARAM_CBANK
	.align		4
        /*0194*/ 	.byte	0x04, 0x0a
        /*0196*/ 	.short	(.L_48 - .L_47)
	.align		4
.L_47:
        /*0198*/ 	.word	index@(.nv.constant0._Z19reduce_ag_bg_kernelILi2EEvP7double2S1_PdPKiS4_iiiiii)
        /*019c*/ 	.short	0x0380
        /*019e*/ 	.short	0x0040


	//----- nvinfo : EIATTR_SW_WAR
	.align		4
.L_48:
        /*01a0*/ 	.byte	0x04, 0x36
        /*01a2*/ 	.short	(.L_50 - .L_49)
.L_49:
        /*01a4*/ 	.word	0x00000008
.L_50:


//--------------------- .nv.info._Z23reduce_ag_bg_kernel_dynP7double2S0_PdPKiS3_iiiiiii --------------------------
	.section	.nv.info._Z23reduce_ag_bg_kernel_dynP7double2S0_PdPKiS3_iiiiiii,"",@"SHT_CUDA_INFO"
	.sectionflags	@""
	.align	4


	//----- nvinfo : EIATTR_CUDA_API_VERSION
	.align		4
        /*0000*/ 	.byte	0x04, 0x37
        /*0002*/ 	.short	(.L_52 - .L_51)
.L_51:
        /*0004*/ 	.word	0x00000082


	//----- nvinfo : EIATTR_KPARAM_INFO
	.align		4
.L_52:
        /*0008*/ 	.byte	0x04, 0x17
        /*000a*/ 	.short	(.L_54 - .L_53)
.L_53:
        /*000c*/ 	.word	0x00000000
        /*0010*/ 	.short	0x000b
        /*0012*/ 	.short	0x0040
        /*0014*/ 	.byte	0x00, 0xf0, 0x11, 0x00


	//----- nvinfo : EIATTR_KPARAM_INFO
	.align		4
.L_54:
        /*0018*/ 	.byte	0x04, 0x17
        /*001a*/ 	.short	(.L_56 - .L_55)
.L_55:
        /*001c*/ 	.word	0x00000000
        /*0020*/ 	.short	0x000a
        /*0022*/ 	.short	0x003c
        /*0024*/ 	.byte	0x00, 0xf0, 0x11, 0x00


	//----- nvinfo : EIATTR_KPARAM_INFO
	.align		4
.L_56:
        /*0028*/ 	.byte	0x04, 0x17
        /*002a*/ 	.short	(.L_58 - .L_57)
.L_57:
        /*002c*/ 	.word	0x00000000
        /*0030*/ 	.short	0x0009
        /*0032*/ 	.short	0x0038
        /*0034*/ 	.byte	0x00, 0xf0, 0x11, 0x00


	//----- nvinfo : EIATTR_KPARAM_INFO
	.align		4
.L_58:
        /*0038*/ 	.byte	0x04, 0x17
        /*003a*/ 	.short	(.L_60 - .L_59)
.L_59:
        /*003c*/ 	.word	0x00000000
        /*0040*/ 	.short	0x0008
        /*0042*/ 	.short	0x0034
        /*0044*/ 	.byte	0x00, 0xf0, 0x11, 0x00


	//----- nvinfo : EIATTR_KPARAM_INFO
	.align		4
.L_60:
        /*0048*/ 	.byte	0x04, 0x17
        /*004a*/ 	.short	(.L_62 - .L_61)
.L_61:
        /*004c*/ 	.word	0x00000000
        /*0050*/ 	.short	0x0007
        /*0052*/ 	.short	0x0030
        /*0054*/ 	.byte	0x00, 0xf0, 0x11, 0x00


	//----- nvinfo : EIATTR_KPARAM_INFO
	.align		4
.L_62:
        /*0058*/ 	.byte	0x04, 0x17
        /*005a*/ 	.short	(.L_64 - .L_63)
.L_63:
        /*005c*/ 	.word	0x00000000
        /*0060*/ 	.short	0x0006
        /*0062*/ 	.short	0x002c
        /*0064*/ 	.byte	0x00, 0xf0, 0x11, 0x00


	//----- nvinfo : EIATTR_KPARAM_INFO
	.align		4
.L_64:
        /*0068*/ 	.byte	0x04, 0x17
        /*006a*/ 	.short	(.L_66 - .L_65)
.L_65:
        /*006c*/ 	.word	0x00000000
        /*0070*/ 	.short	0x0005
        /*0072*/ 	.short	0x0028
        /*0074*/ 	.byte	0x00, 0xf0, 0x11, 0x00


	//----- nvinfo : EIATTR_KPARAM_INFO
	.align		4
.L_66:
        /*0078*/ 	.byte	0x04, 0x17
        /*007a*/ 	.short	(.L_68 - .L_67)
.L_67:
        /*007c*/ 	.word	0x00000000
        /*0080*/ 	.short	0x0004
        /*0082*/ 	.short	0x0020
        /*0084*/ 	.byte	0x00, 0xf5, 0x21, 0x00


	//----- nvinfo : EIATTR_KPARAM_INFO
	.align		4
.L_68:
        /*0088*/ 	.byte	0x04, 0x17
        /*008a*/ 	.short	(.L_70 - .L_69)
.L_69:
        /*008c*/ 	.word	0x00000000
        /*0090*/ 	.short	0x0003
        /*0092*/ 	.short	0x0018
        /*0094*/ 	.byte	0x00, 0xf5, 0x21, 0x00


	//----- nvinfo : EIATTR_KPARAM_INFO
	.align		4
.L_70:
        /*0098*/ 	.byte	0x04, 0x17
        /*009a*/ 	.short	(.L_72 - .L_71)
.L_71:
        /*009c*/ 	.word	0x00000000
        /*00a0*/ 	.short	0x0002
        /*00a2*/ 	.short	0x0010
        /*00a4*/ 	.byte	0x00, 0xf5, 0x21, 0x00


	//----- nvinfo : EIATTR_KPARAM_INFO
	.align		4
.L_72:
        /*00a8*/ 	.byte	0x04, 0x17
        /*00aa*/ 	.short	(.L_74 - .L_73)
.L_73:
        /*00ac*/ 	.word	0x00000000
        /*00b0*/ 	.short	0x0001
        /*00b2*/ 	.short	0x0008
        /*00b4*/ 	.byte	0x00, 0xf5, 0x21, 0x00


	//----- nvinfo : EIATTR_KPARAM_INFO
	.align		4
.L_74:
        /*00b8*/ 	.byte	0x04, 0x17
        /*00ba*/ 	.short	(.L_76 - .L_75)
.L_75:
        /*00bc*/ 	.word	0x00000000
        /*00c0*/ 	.short	0x0000
        /*00c2*/ 	.short	0x0000
        /*00c4*/ 	.byte	0x00, 0xf5, 0x21, 0x00


	//----- nvinfo : EIATTR_SPARSE_MMA_MASK
	.align		4
.L_76:
        /*00c8*/ 	.byte	0x03, 0x50
        /*00ca*/ 	.short	0x0000


	//----- nvinfo : EIATTR_MAXREG_COUNT
	.align		4
        /*00cc*/ 	.byte	0x03, 0x1b
        /*00ce*/ 	.short	0x00ff


	//----- nvinfo : EIATTR_NUM_BARRIERS
	.align		4
        /*00d0*/ 	.byte	0x02, 0x4c
        /*00d2*/ 	.byte	0x01
	.zero		1


	//----- nvinfo : EIATTR_MERCURY_ISA_VERSION
	.align		4
        /*00d4*/ 	.byte	0x03, 0x5f
        /*00d6*/ 	.short	0x0101


	//----- nvinfo : EIATTR_COOP_GROUP_MASK_REGIDS
	.align		4
        /*00d8*/ 	.byte	0x04, 0x29
        /*00da*/ 	.short	(.L_78 - .L_77)


	//   ....[0]....
.L_77:
        /*00dc*/ 	.word	0xffffffff


	//   ....[1]....
        /*00e0*/ 	.word	0xffffffff


	//   ....[2]....
        /*00e4*/ 	.word	0xffffffff


	//   ....[3]....
        /*00e8*/ 	.word	0xffffffff


	//   ....[4]....
        /*00ec*/ 	.word	0xffffffff


	//   ....[5]....
        /*00f0*/ 	.word	0xffffffff


	//   ....[6]....
        /*00f4*/ 	.word	0xffffffff


	//   ....[7]....
        /*00f8*/ 	.word	0xffffffff


	//   ....[8]....
        /*00fc*/ 	.word	0xffffffff


	//   ....[9]....
        /*0100*/ 	.word	0xffffffff


	//   ....[10]....
        /*0104*/ 	.word	0xffffffff


	//   ....[11]....
        /*0108*/ 	.word	0xffffffff


	//   ....[12]....
        /*010c*/ 	.word	0xffffffff


	//   ....[13]....
        /*0110*/ 	.word	0xffffffff


	//   ....[14]....
        /*0114*/ 	.word	0xffffffff


	//   ....[15]....
        /*0118*/ 	.word	0xffffffff


	//   ....[16]....
        /*011c*/ 	.word	0xffffffff


	//   ....[17]....
        /*0120*/ 	.word	0xffffffff


	//   ....[18]....
        /*0124*/ 	.word	0xffffffff


	//   ....[19]....
        /*0128*/ 	.word	0xffffffff


	//----- nvinfo : EIATTR_COOP_GROUP_INSTR_OFFSETS
	.align		4
.L_78:
        /*012c*/ 	.byte	0x04, 0x28
        /*012e*/ 	.short	(.L_80 - .L_79)


	//   ....[0]....
.L_79:
        /*0130*/ 	.word	0x00000440


	//   ....[1]....
        /*0134*/ 	.word	0x00000450


	//   ....[2]....
        /*0138*/ 	.word	0x00000480


	//   ....[3]....
        /*013c*/ 	.word	0x00000490


	//   ....[4]....
        /*0140*/ 	.word	0x000004f0


	//   ....[5]....
        /*0144*/ 	.word	0x00000500


	//   ....[6]....
        /*0148*/ 	.word	0x00000540


	//   ....[7]....
        /*014c*/ 	.word	0x00000550


	//   ....[8]....
        /*0150*/ 	.word	0x00000570


	//   ....[9]....
        /*0154*/ 	.word	0x00000580


	//   ....[10]....
        /*0158*/ 	.word	0x00000630


	//   ....[11]....
        /*015c*/ 	.word	0x00000640


	//   ....[12]....
        /*0160*/ 	.word	0x00000660


	//   ....[13]....
        /*0164*/ 	.word	0x00000670


	//   ....[14]....
        /*0168*/ 	.word	0x00000690


	//   ....[15]....
        /*016c*/ 	.word	0x000006a0


	//   ....[16]....
        /*0170*/ 	.word	0x000006c0


	//   ....[17]....
        /*0174*/ 	.word	0x000006d0


	//   ....[18]....
        /*0178*/ 	.word	0x000006f0


	//   ....[19]....
        /*017c*/ 	.word	0x00000700


	//----- nvinfo : EIATTR_VRC_CTA_INIT_COUNT
	.align		4
.L_80:
        /*0180*/ 	.byte	0x02, 0x4a
	.zero		1
	.zero		1


	//----- nvinfo : EIATTR_EXIT_INSTR_OFFSETS
	.align		4
        /*0184*/ 	.byte	0x04, 0x1c
        /*0186*/ 	.short	(.L_82 - .L_81)


	//   ....[0]....
.L_81:
        /*0188*/ 	.word	0x00000080


	//   ....[1]....
        /*018c*/ 	.word	0x000005c0


	//   ....[2]....
        /*0190*/ 	.word	0x00000710


	//   ....[3]....
        /*0194*/ 	.word	0x000007a0


	//----- nvinfo : EIATTR_CRS_STACK_SIZE
	.align		4
.L_82:
        /*0198*/ 	.byte	0x04, 0x1e
        /*019a*/ 	.short	(.L_84 - .L_83)
.L_83:
        /*019c*/ 	.word	0x00000000


	//----- nvinfo : EIATTR_CBANK_PARAM_SIZE
	.align		4
.L_84:
        /*01a0*/ 	.byte	0x03, 0x19
        /*01a2*/ 	.short	0x0044


	//----- nvinfo : EIATTR_PARAM_CBANK
	.align		4
        /*01a4*/ 	.byte	0x04, 0x0a
        /*01a6*/ 	.short	(.L_86 - .L_85)
	.align		4
.L_85:
        /*01a8*/ 	.word	index@(.nv.constant0._Z23reduce_ag_bg_kernel_dynP7double2S0_PdPKiS3_iiiiiii)
        /*01ac*/ 	.short	0x0380
        /*01ae*/ 	.short	0x0044


	//----- nvinfo : EIATTR_SW_WAR
	.align		4
.L_86:
        /*01b0*/ 	.byte	0x04, 0x36
        /*01b2*/ 	.short	(.L_88 - .L_87)
.L_87:
        /*01b4*/ 	.word	0x00000008
.L_88:


//--------------------- .nv.callgraph             --------------------------
	.section	.nv.callgraph,"",@"SHT_CUDA_CALLGRAPH"
	.align	4
	.sectionentsize	8
	.align		4
        /*0000*/ 	.word	0x00000000
	.align		4
        /*0004*/ 	.word	0xffffffff
	.align		4
        /*0008*/ 	.word	0x00000000
	.align		4
        /*000c*/ 	.word	0xfffffffe
	.align		4
        /*0010*/ 	.word	0x00000000
	.align		4
        /*0014*/ 	.word	0xfffffffd
	.align		4
        /*0018*/ 	.word	0x00000000
	.align		4
        /*001c*/ 	.word	0xfffffffc


//--------------------- .nv.constant3             --------------------------
	.section	.nv.constant3,"a",@progbits
	.align	4
.nv.constant3:
	.type		d_ag_shape,@object
	.size		d_ag_shape,(d_bg_shape - d_ag_shape)
d_ag_shape:
	.zero		16
	.type		d_bg_shape,@object
	.size		d_bg_shape,(d_c_distr_shape - d_bg_shape)
d_bg_shape:
	.zero		16
	.type		d_c_distr_shape,@object
	.size		d_c_distr_shape,(.L_2 - d_c_distr_shape)
d_c_distr_shape:
	.zero		8
.L_2:


//--------------------- .text._Z19reduce_ag_bg_kernelILi2EEvP7double2S1_PdPKiS4_iiiiii --------------------------
	.section	.text._Z19reduce_ag_bg_kernelILi2EEvP7double2S1_PdPKiS4_iiiiii,"ax",@progbits
	.align	128
        .global         _Z19reduce_ag_bg_kernelILi2EEvP7double2S1_PdPKiS4_iiiiii
        .type           _Z19reduce_ag_bg_kernelILi2EEvP7double2S1_PdPKiS4_iiiiii,@function
        .size           _Z19reduce_ag_bg_kernelILi2EEvP7double2S1_PdPKiS4_iiiiii,(.L_x_16 - _Z19reduce_ag_bg_kernelILi2EEvP7double2S1_PdPKiS4_iiiiii)
        .other          _Z19reduce_ag_bg_kernelILi2EEvP7double2S1_PdPKiS4_iiiiii,@"STO_CUDA_ENTRY STV_DEFAULT"
_Z19reduce_ag_bg_kernelILi2EEvP7double2S1_PdPKiS4_iiiiii:
.text._Z19reduce_ag_bg_kernelILi2EEvP7double2S1_PdPKiS4_iiiiii:
[----:B------:R-:W-:Y:S08]  /*0000*/  LDC R1, c[0x0][0x37c] ;  /* 0x0000df00ff017b82 */ /* 0x000ff00000000800 */
[----:B------:R-:W0:Y:S08]  /*0010*/  S2UR UR4, SR_CTAID.Y ;  /* 0x00000000000479c3 */ /* 0x000e300000002600 */
[----:B------:R-:W0:Y:S08]  /*0020*/  LDC.64 R4, c[0x0][0x3a8] ;  /* 0x0000ea00ff047b82 */ /* 0x000e300000000a00 */
[----:B------:R-:W1:Y:S08]  /*0030*/  LDC R3, c[0x0][0x3b0] ;  /* 0x0000ec00ff037b82 */ /* 0x000e700000000800 */
[----:B------:R-:W2:Y:S01]  /*0040*/  S2UR UR6, SR_CTAID.X ;  /* 0x00000000000679c3 */ /* 0x000ea20000002500 */
[----:B0-----:R-:W-:-:S05]  /*0050*/  VIADD R0, R5, UR4 ;  /* 0x0000000405007c36 */ /* 0x001fca0008000000 */
[----:B-1----:R-:W-:-:S04]  /*0060*/  ISETP.GT.AND P0, PT, R0, R3, PT ;  /* 0x000000030000720c */ /* 0x002fc80003f04270 */
[----:B--2---:R-:W-:-:S13]  /*0070*/  ISETP.LT.OR P0, PT, R4, UR6, P0 ;  /* 0x0000000604007c0c */ /* 0x004fda0008701670 */
[----:B------:R-:W-:Y:S05]  /*0080*/  @P0 EXIT ;  /* 0x000000000000094d */ /* 0x000fea0003800000 */
[----:B------:R-:W0:Y:S01]  /*0090*/  LDCU UR4, c[0x0][0x3b4] ;  /* 0x00007680ff0477ac */ /* 0x000e220008000800 */
[----:B------:R-:W-:Y:S01]  /*00a0*/  CS2R R2, SRZ ;  /* 0x0000000000027805 */ /* 0x000fe2000001ff00 */
[----:B------:R-:W1:Y:S01]  /*00b0*/  LDCU.64 UR8, c[0x0][0x358] ;  /* 0x00006b00ff0877ac */ /* 0x000e620008000a00 */
[----:B0-----:R-:W-:-:S09]  /*00c0*/  UISETP.GE.AND UP0, UPT, UR4, 0x1, UPT ;  /* 0x000000010400788c */ /* 0x001fd2000bf06270 */
[----:B-1----:R-:W-:Y:S05]  /*00d0*/  BRA.U !UP0, `(.L_x_0) ;  /* 0x0000000108d07547 */ /* 0x002fea000b800000 */
[----:B------:R-:W0:Y:S01]  /*00e0*/  S2R R13, SR_TID.X ;  /* 0x00000000000d7919 */ /* 0x000e220000002100 */
[----:B------:R-:W-:Y:S01]  /*00f0*/  IMAD.MOV.U32 R15, RZ, RZ, RZ ;  /* 0x000000ffff0f7224 */ /* 0x000fe200078e00ff */
[----:B------:R-:W-:Y:S01]  /*0100*/  CS2R R2, SRZ ;  /* 0x0000000000027805 */ /* 0x000fe2000001ff00 */
[----:B------:R-:W1:Y:S06]  /*0110*/  LDCU UR5, c[0x0][0x360] ;  /* 0x00006c00ff0577ac */ /* 0x000e6c0008000800 */
.L_x_6:
[----:B--2---:R-:W2:Y:S02]  /*0120*/  LDC.64 R4, c[0x0][0x398] ;  /* 0x0000e600ff047b82 */ /* 0x004ea40000000a00 */
[----:B--2---:R-:W-:-:S05]  /*0130*/  IMAD.WIDE.U32 R4, R15, 0x4, R4 ;  /* 0x000000040f047825 */ /* 0x004fca00078e0004 */
[----:B------:R-:W2:Y:S02]  /*0140*/  LDG.E.CONSTANT R12, desc[UR8][R4.64] ;  /* 0x00000008040c7981 */ /* 0x000ea4000c1e9900 */
[----:B--2---:R-:W-:-:S13]  /*0150*/  ISETP.GE.AND P0, PT, R12, 0x1, PT ;  /* 0x000000010c00780c */ /* 0x004fda0003f06270 */
[----:B------:R-:W-:Y:S05]  /*0160*/  @!P0 BRA `(.L_x_1) ;  /* 0x00000000009c8947 */ /* 0x000fea0003800000 */
[----:B------:R-:W2:Y:S08]  /*0170*/  LDC.64 R16, c[0x0][0x3a0] ;  /* 0x0000e800ff107b82 */ /* 0x000eb00000000a00 */
[----:B------:R-:W3:Y:S01]  /*0180*/  LDC R20, c[0x3][0x8] ;  /* 0x00c00200ff147b82 */ /* 0x000ee20000000800 */
[----:B--2---:R-:W-:-:S06]  /*0190*/  IMAD.WIDE.U32 R16, R15, 0x4, R16 ;  /* 0x000000040f107825 */ /* 0x004fcc00078e0010 */
[----:B------:R2:W5:Y:S01]  /*01a0*/  LDG.E.CONSTANT R16, desc[UR8][R16.64] ;  /* 0x0000000810107981 */ /* 0x000562000c1e9900 */
[----:B------:R-:W-:Y:S01]  /*01b0*/  UMOV UR4, URZ ;  /* 0x000000ff00047c82 */ /* 0x000fe20008000000 */
[--C-:B---3--:R-:W-:Y:S02]  /*01c0*/  IMAD R18, R0, R20, R15.reuse ;  /* 0x0000001400127224 */ /* 0x108fe400078e020f */
[----:B------:R-:W-:-:S07]  /*01d0*/  IMAD R20, R20, UR6, R15 ;  /* 0x0000000614147c24 */ /* 0x000fce000f8e020f */
.L_x_5:
[----:B0----5:R-:W-:Y:S01]  /*01e0*/  ISETP.GE.AND P0, PT, R13, R16, PT ;  /* 0x000000100d00720c */ /* 0x021fe20003f06270 */
[----:B------:R-:W-:-:S12]  /*01f0*/  BSSY.RECONVERGENT B0, `(.L_x_2) ;  /* 0x000001b000007945 */ /* 0x000fd80003800200 */
[----:B------:R-:W-:Y:S05]  /*0200*/  @P0 BRA `(.L_x_3) ;  /* 0x0000000000640947 */ /* 0x000fea0003800000 */
[----:B------:R-:W0:Y:S01]  /*0210*/  LDC.64 R4, c[0x3][RZ] ;  /* 0x00c00000ff047b82 */ /* 0x000e220000000a00 */
[--C-:B--2---:R-:W-:Y:S02]  /*0220*/  IMAD.MOV.U32 R17, RZ, RZ, R13.reuse ;  /* 0x000000ffff117224 */ /* 0x104fe400078e000d */
[-C--:B0-----:R-:W-:Y:S02]  /*0230*/  IMAD R19, R18, R5.reuse, UR4 ;  /* 0x0000000412137e24 */ /* 0x081fe4000f8e0205 */
[----:B------:R-:W-:Y:S02]  /*0240*/  IMAD R14, R20, R5, UR4 ;  /* 0x00000004140e7e24 */ /* 0x000fe4000f8e0205 */
[-CC-:B------:R-:W-:Y:S02]  /*0250*/  IMAD R19, R19, R4.reuse, R13.reuse ;  /* 0x0000000413137224 */ /* 0x180fe400078e020d */
[----:B------:R-:W-:-:S07]  /*0260*/  IMAD R14, R14, R4, R13 ;  /* 0x000000040e0e7224 */ /* 0x000fce00078e020d */
.L_x_4:
[----:B------:R-:W0:Y:S08]  /*0270*/  LDC.64 R10, c[0x0][0x388] ;  /* 0x0000e200ff0a7b82 */ /* 0x000e300000000a00 */
[----:B------:R-:W2:Y:S01]  /*0280*/  LDC.64 R22, c[0x0][0x380] ;  /* 0x0000e000ff167b82 */ /* 0x000ea20000000a00 */
[----:B0-----:R-:W-:-:S06]  /*0290*/  IMAD.WIDE R10, R19, 0x10, R10 ;  /* 0x00000010130a7825 */ /* 0x001fcc00078e020a */
[----:B------:R-:W3:Y:S01]  /*02a0*/  LDG.E.128.CONSTANT R8, desc[UR8][R10.64] ;  /* 0x000000080a087981 */ /* 0x000ee2000c1e9d00 */
[----:B--2---:R-:W-:-:S05]  /*02b0*/  IMAD.WIDE R22, R14, 0x10, R22 ;  /* 0x000000100e167825 */ /* 0x004fca00078e0216 */
[----:B------:R-:W3:Y:S01]  /*02c0*/  LDG.E.128.CONSTANT R4, desc[UR8][R22.64] ;  /* 0x0000000816047981 */ /* 0x000ee2000c1e9d00 */
[----:B------:R-:W-:Y:S01]  /*02d0*/  HFMA2 R21, -RZ, RZ, 2, 0 ;  /* 0x40000000ff157431 */ /* 0x000fe200000001ff */
[C---:B------:R-:W-:Y:S01]  /*02e0*/  ISETP.NE.AND P0, PT, R17.reuse, RZ, PT ;  /* 0x000000ff1100720c */ /* 0x040fe20003f05270 */
[----:B-1----:R-:W-:Y:S01]  /*02f0*/  VIADD R17, R17, UR5 ;  /* 0x0000000511117c36 */ /* 0x002fe20008000000 */
[----:B------:R-:W-:Y:S01]  /*0300*/  IADD3 R14, PT, PT, R14, UR5, RZ ;  /* 0x000000050e0e7c10 */ /* 0x000fe2000fffe0ff */
[----:B------:R-:W-:Y:S01]  /*0310*/  VIADD R19, R19, UR5 ;  /* 0x0000000513137c36 */ /* 0x000fe20008000000 */
[----:B---3--:R-:W-:Y:S01]  /*0320*/  DMUL R4, R4, R8 ;  /* 0x0000000804047228 */ /* 0x008fe20000000000 */
[----:B------:R-:W-:Y:S01]  /*0330*/  FSEL R9, R21, 1.875, P0 ;  /* 0x3ff0000015097808 */ /* 0x000fe20000000000 */
[----:B------:R-:W-:Y:S01]  /*0340*/  IMAD.MOV.U32 R8, RZ, RZ, RZ ;  /* 0x000000ffff087224 */ /* 0x000fe200078e00ff */
[----:B------:R-:W-:Y:S01]  /*0350*/  ISETP.GE.AND P0, PT, R17, R16, PT ;  /* 0x000000101100720c */ /* 0x000fe20003f06270 */
[----:B------:R-:W-:-:S04]  /*0360*/  DMUL R6, R6, R10 ;  /* 0x0000000a06067228 */ /* 0x000fc80000000000 */
[----:B------:R-:W-:-:S08]  /*0370*/  DFMA R2, R4, R8, R2 ;  /* 0x000000080402722b */ /* 0x000fd00000000002 */
[----:B------:R-:W-:Y:S01]  /*0380*/  DFMA R2, R6, 2, R2 ;  /* 0x400000000602782b */ /* 0x000fe20000000002 */
[----:B------:R-:W-:Y:S10]  /*0390*/  @!P0 BRA `(.L_x_4) ;  /* 0xfffffffc00b48947 */ /* 0x000ff4000383ffff */
.L_x_3:
[----:B-1----:R-:W-:Y:S05]  /*03a0*/  BSYNC.RECONVERGENT B0 ;  /* 0x0000000000007941 */ /* 0x002fea0003800200 */
.L_x_2:
[----:B------:R-:W-:-:S06]  /*03b0*/  UIADD3 UR4, UPT, UPT, UR4, 0x1, URZ ;  /* 0x0000000104047890 */ /* 0x000fcc000fffe0ff */
[----:B------:R-:W-:-:S13]  /*03c0*/  ISETP.NE.AND P0, PT, R12, UR4, PT ;  /* 0x000000040c007c0c */ /* 0x000fda000bf05270 */
[----:B------:R-:W-:Y:S05]  /*03d0*/  @P0 BRA `(.L_x_5) ;  /* 0xfffffffc00800947 */ /* 0x000fea000383ffff */
.L_x_1:
[----:B------:R-:W3:Y:S01]  /*03e0*/  LDCU UR4, c[0x0][0x3b4] ;  /* 0x00007680ff0477ac */ /* 0x000ee20008000800 */
[----:B------:R-:W-:-:S04]  /*03f0*/  IADD3 R15, PT, PT, R15, 0x1, RZ ;  /* 0x000000010f0f7810 */ /* 0x000fc80007ffe0ff */
[----:B---3--:R-:W-:-:S13]  /*0400*/  ISETP.NE.AND P0, PT, R15, UR4, PT ;  /* 0x000000040f007c0c */ /* 0x008fda000bf05270 */
[----:B------:R-:W-:Y:S05]  /*0410*/  @P0 BRA `(.L_x_6) ;  /* 0xfffffffc00400947 */ /* 0x000fea000383ffff */
.L_x_0:
[----:B------:R-:W-:Y:S04]  /*0420*/  SHFL.DOWN PT, R5, R3, 0x10, 0x1f ;  /* 0x0a001f0003057f89 */ /* 0x000fe800000e0000 */
[----:B------:R-:W3:Y:S02]  /*0430*/  SHFL.DOWN PT, R4, R2, 0x10, 0x1f ;  /* 0x0a001f0002047f89 */ /* 0x000ee400000e0000 */
[----:B---3--:R-:W-:-:S07]  /*0440*/  DADD R6, R4, R2 ;  /* 0x0000000004067229 */ /* 0x008fce0000000002 */
[----:B------:R-:W-:Y:S04]  /*0450*/  SHFL.DOWN PT, R5, R7, 0x8, 0x1f ;  /* 0x09001f0007057f89 */ /* 0x000fe800000e0000 */
[----:B------:R-:W3:Y:S02]  /*0460*/  SHFL.DOWN PT, R4, R6, 0x8, 0x1f ;  /* 0x09001f0006047f89 */ /* 0x000ee400000e0000 */
[----:B---3--:R-:W-:Y:S01]  /*0470*/  DADD R8, R6, R4 ;  /* 0x0000000006087229 */ /* 0x008fe20000000004 */
[----:B------:R-:W3:Y:S06]  /*0480*/  S2R R4, SR_TID.X ;  /* 0x0000000000047919 */ /* 0x000eec0000002100 */
[----:B------:R-:W-:Y:S04]  /*0490*/  SHFL.DOWN PT, R11, R9, 0x4, 0x1f ;  /* 0x08801f00090b7f89 */ /* 0x000fe800000e0000 */
[----:B------:R-:W4:Y:S01]  /*04a0*/  SHFL.DOWN PT, R10, R8, 0x4, 0x1f ;  /* 0x08801f00080a7f89 */ /* 0x000f2200000e0000 */
[C---:B---3--:R-:W-:Y:S01]  /*04b0*/  LOP3.LUT P0, R5, R4.reuse, 0x1f, RZ, 0xc0, !PT ;  /* 0x0000001f04057812 */ /* 0x048fe2000780c0ff */
[----:B----4-:R-:W-:Y:S01]  /*04c0*/  DADD R10, R8, R10 ;  /* 0x00000000080a7229 */ /* 0x010fe2000000000a */
[----:B------:R-:W-:-:S06]  /*04d0*/  ISETP.GT.U32.AND P1, PT, R4, 0x1f, PT ;  /* 0x0000001f0400780c */ /* 0x000fcc0003f24070 */
[----:B0-----:R-:W-:Y:S04]  /*04e0*/  SHFL.DOWN PT, R13, R11, 0x2, 0x1f ;  /* 0x08401f000b0d7f89 */ /* 0x001fe800000e0000 */
[----:B------:R-:W0:Y:S01]  /*04f0*/  SHFL.DOWN PT, R12, R10, 0x2, 0x1f ;  /* 0x08401f000a0c7f89 */ /* 0x000e2200000e0000 */
[----:B------:R-:W-:Y:S01]  /*0500*/  @!P0 MOV R6, 0x400 ;  /* 0x0000040000068802 */ /* 0x000fe20000000f00 */
[----:B------:R-:W3:Y:S01]  /*0510*/  @!P0 S2R R15, SR_CgaCtaId ;  /* 0x00000000000f8919 */ /* 0x000ee20000008800 */
[----:B0-----:R-:W-:-:S07]  /*0520*/  DADD R12, R10, R12 ;  /* 0x000000000a0c7229 */ /* 0x001fce000000000c */
[----:B------:R-:W-:Y:S04]  /*0530*/  SHFL.DOWN PT, R3, R13, 0x1, 0x1f ;  /* 0x08201f000d037f89 */ /* 0x000fe800000e0000 */
[----:B------:R-:W0:Y:S01]  /*0540*/  SHFL.DOWN PT, R2, R12, 0x1, 0x1f ;  /* 0x08201f000c027f89 */ /* 0x000e2200000e0000 */
[----:B---3--:R-:W-:-:S04]  /*0550*/  @!P0 LEA R7, R15, R6, 0x18 ;  /* 0x000000060f078211 */ /* 0x008fc800078ec0ff */
[----:B------:R-:W-:Y:S01]  /*0560*/  @!P0 LEA.HI R7, R4, R7, RZ, 0x1e ;  /* 0x0000000704078211 */ /* 0x000fe200078ff0ff */
[----:B0-----:R-:W-:-:S07]  /*0570*/  DADD R2, R12, R2 ;  /* 0x000000000c027229 */ /* 0x001fce0000000002 */
[----:B------:R0:W-:Y:S01]  /*0580*/  @!P0 STS.64 [R7], R2 ;  /* 0x0000000207008388 */ /* 0x0001e20000000a00 */
[----:B------:R-:W-:Y:S06]  /*0590*/  BAR.SYNC.DEFER_BLOCKING 0x0 ;  /* 0x0000000000007b1d */ /* 0x000fec0000010000 */
[----:B-1----:R-:W-:Y:S05]  /*05a0*/  @P1 EXIT ;  /* 0x000000000000194d */ /* 0x002fea0003800000 */
[----:B------:R-:W1:Y:S01]  /*05b0*/  S2UR UR5, SR_CgaCtaId ;  /* 0x00000000000579c3 */ /* 0x000e620000008800 */
[----:B------:R-:W-:Y:S01]  /*05c0*/  UMOV UR4, 0x400 ;  /* 0x0000040000047882 */ /* 0x000fe20000000000 */
[----:B------:R-:W-:Y:S01]  /*05d0*/  ISETP.NE.AND P0, PT, R4, RZ, PT ;  /* 0x000000ff0400720c */ /* 0x000fe20003f05270 */
[----:B-1----:R-:W-:-:S06]  /*05e0*/  ULEA UR4, UR5, UR4, 0x18 ;  /* 0x0000000405047291 */ /* 0x002fcc000f8ec0ff */
[----:B0-----:R-:W-:-:S06]  /*05f0*/  LEA R2, R5, UR4, 0x3 ;  /* 0x0000000405027c11 */ /* 0x001fcc000f8e18ff */
[----:B------:R-:W0:Y:S04]  /*0600*/  LDS.64 R2, [R2] ;  /* 0x0000000002027984 */ /* 0x000e280000000a00 */
[----:B0-----:R-:W-:Y:S04]  /*0610*/  SHFL.DOWN PT, R7, R3, 0x10, 0x1f ;  /* 0x0a001f0003077f89 */ /* 0x001fe800000e0000 */
[----:B------:R-:W0:Y:S02]  /*0620*/  SHFL.DOWN PT, R6, R2, 0x10, 0x1f ;  /* 0x0a001f0002067f89 */ /* 0x000e2400000e0000 */
[----:B0-----:R-:W-:-:S07]  /*0630*/  DADD R6, R2, R6 ;  /* 0x0000000002067229 */ /* 0x001fce0000000006 */
[----:B------:R-:W-:Y:S04]  /*0640*/  SHFL.DOWN PT, R9, R7, 0x8, 0x1f ;  /* 0x09001f0007097f89 */ /* 0x000fe800000e0000 */
        /* <DEDUP_REMOVED lines=8> */
[----:B------:R0:W1:Y:S04]  /*06d0*/  SHFL.DOWN PT, R3, R13, 0x1, 0x1f ;  /* 0x08201f000d037f89 */ /* 0x00006800000e0000 */
[----:B------:R0:W3:Y:S01]  /*06e0*/  SHFL.DOWN PT, R2, R12, 0x1, 0x1f ;  /* 0x08201f000c027f89 */ /* 0x0000e200000e0000 */
[----:B------:R-:W-:Y:S05]  /*06f0*/  @P0 EXIT ;  /* 0x000000000000094d */ /* 0x000fea0003800000 */
[----:B------:R-:W4:Y:S01]  /*0700*/  LDC R7, c[0x3][0x20] ;  /* 0x00c00800ff077b82 */ /* 0x000f220000000800 */
[----:B------:R-:W5:Y:S01]  /*0710*/  LDCU.64 UR4, c[0x0][0x3b8] ;  /* 0x00007700ff0477ac */ /* 0x000f620008000a00 */
[----:B-1-3--:R-:W-:-:S06]  /*0720*/  DADD R2, R12, R2 ;  /* 0x000000000c027229 */ /* 0x00afcc0000000002 */
[----:B------:R-:W1:Y:S01]  /*0730*/  LDC.64 R4, c[0x0][0x390] ;  /* 0x0000e400ff047b82 */ /* 0x000e620000000a00 */
[----:B-----5:R-:W-:-:S06]  /*0740*/  UIMAD UR4, UR6, UR4, UR5 ;  /* 0x00000004060472a4 */ /* 0x020fcc000f8e0205 */
[----:B----4-:R-:W-:-:S04]  /*0750*/  IMAD R7, R0, R7, UR4 ;  /* 0x0000000400077e24 */ /* 0x010fc8000f8e0207 */
[----:B-1----:R-:W-:-:S05]  /*0760*/  IMAD.WIDE R4, R7, 0x8, R4 ;  /* 0x0000000807047825 */ /* 0x002fca00078e0204 */
[----:B------:R-:W-:Y:S01]  /*0770*/  STG.E.64 desc[UR8][R4.64], R2 ;  /* 0x0000000204007986 */ /* 0x000fe2000c101b08 */
[----:B------:R-:W-:Y:S05]  /*0780*/  EXIT ;  /* 0x000000000000794d */ /* 0x000fea0003800000 */
.L_x_7:
[----:B------:R-:W-:-:S00]  /*0790*/  BRA `(.L_x_7) ;  /* 0xfffffffc00fc7947 */ /* 0x000fc0000383ffff */
[----:B------:R-:W-:-:S00]  /*07a0*/  NOP ;  /* 0x0000000000007918 */ /* 0x000fc00000000000 */
        /* <DEDUP_REMOVED lines=13> */
.L_x_16:


//--------------------- .text._Z23reduce_ag_bg_kernel_dynP7double2S0_PdPKiS3_iiiiiii --------------------------
	.section	.text._Z23reduce_ag_bg_kernel_dynP7double2S0_PdPKiS3_iiiiiii,"ax",@progbits
	.align	128
        .global         _Z23reduce_ag_bg_kernel_dynP7double2S0_PdPKiS3_iiiiiii
        .type           _Z23reduce_ag_bg_kernel_dynP7double2S0_PdPKiS3_iiiiiii,@function
        .size           _Z23reduce_ag_bg_kernel_dynP7double2S0_PdPKiS3_iiiiiii,(.L_x_17 - _Z23reduce_ag_bg_kernel_dynP7double2S0_PdPKiS3_iiiiiii)
        .other          _Z23reduce_ag_bg_kernel_dynP7double2S0_PdPKiS3_iiiiiii,@"STO_CUDA_ENTRY STV_DEFAULT"
_Z23reduce_ag_bg_kernel_dynP7double2S0_PdPKiS3_iiiiiii:
.text._Z23reduce_ag_bg_kernel_dynP7double2S0_PdPKiS3_iiiiiii:
        /* <DEDUP_REMOVED lines=18> */
.L_x_14:
[----:B--2---:R-:W2:Y:S02]  /*0120*/  LDC.64 R4, c[0x0][0x398] ;  /* 0x0000e600ff047b82 */ /* 0x004ea40000000a00 */
[----:B--2---:R-:W-:-:S05]  /*0130*/  IMAD.WIDE.U32 R4, R19, 0x4, R4 ;  /* 0x0000000413047825 */ /* 0x004fca00078e0004 */
[----:B------:R-:W2:Y:S02]  /*0140*/  LDG.E.CONSTANT R16, desc[UR8][R4.64] ;  /* 0x0000000804107981 */ /* 0x000ea4000c1e9900 */
[----:B--2---:R-:W-:-:S13]  /*0150*/  ISETP.GE.AND P0, PT, R16, 0x1, PT ;  /* 0x000000011000780c */ /* 0x004fda0003f06270 */
[----:B------:R-:W-:Y:S05]  /*0160*/  @!P0 BRA `(.L_x_9) ;  /* 0x0000000000a48947 */ /* 0x000fea0003800000 */
[----:B------:R-:W2:Y:S08]  /*0170*/  LDC.64 R4, c[0x0][0x3a0] ;  /* 0x0000e800ff047b82 */ /* 0x000eb00000000a00 */
[----:B------:R-:W3:Y:S01]  /*0180*/  LDC R22, c[0x3][0x8] ;  /* 0x00c00200ff167b82 */ /* 0x000ee20000000800 */
[----:B--2---:R-:W-:-:S05]  /*0190*/  IMAD.WIDE.U32 R4, R19, 0x4, R4 ;  /* 0x0000000413047825 */ /* 0x004fca00078e0004 */
[----:B------:R2:W5:Y:S01]  /*01a0*/  LDG.E.CONSTANT R18, desc[UR8][R4.64] ;  /* 0x0000000804127981 */ /* 0x000562000c1e9900 */
[----:B------:R-:W-:Y:S01]  /*01b0*/  UMOV UR4, URZ ;  /* 0x000000ff00047c82 */ /* 0x000fe20008000000 */
[--C-:B---3--:R-:W-:Y:S02]  /*01c0*/  IMAD R20, R14, R22, R19.reuse ;  /* 0x000000160e147224 */ /* 0x108fe400078e0213 */
[----:B------:R-:W-:-:S07]  /*01d0*/  IMAD R22, R22, UR6, R19 ;  /* 0x0000000616167c24 */ /* 0x000fce000f8e0213 */
.L_x_13:
[----:B0----5:R-:W-:Y:S01]  /*01e0*/  ISETP.GE.AND P0, PT, R17, R18, PT ;  /* 0x000000121100720c */ /* 0x021fe20003f06270 */
[----:B------:R-:W-:-:S12]  /*01f0*/  BSSY.RECONVERGENT B0, `(.L_x_10) ;  /* 0x000001d000007945 */ /* 0x000fd80003800200 */
[----:B------:R-:W-:Y:S05]  /*0200*/  @P0 BRA `(.L_x_11) ;  /* 0x00000000006c0947 */ /* 0x000fea0003800000 */
[----:B--2---:R-:W0:Y:S01]  /*0210*/  LDC.64 R4, c[0x3][RZ] ;  /* 0x00c00000ff047b82 */ /* 0x004e220000000a00 */
[--C-:B------:R-:W-:Y:S02]  /*0220*/  IMAD.MOV.U32 R0, RZ, RZ, R17.reuse ;  /* 0x000000ffff007224 */ /* 0x100fe400078e0011 */
[-C--:B0-----:R-:W-:Y:S02]  /*0230*/  IMAD R21, R20, R5.reuse, UR4 ;  /* 0x0000000414157e24 */ /* 0x081fe4000f8e0205 */
[----:B------:R-:W-:Y:S02]  /*0240*/  IMAD R15, R22, R5, UR4 ;  /* 0x00000004160f7e24 */ /* 0x000fe4000f8e0205 */
[-CC-:B------:R-:W-:Y:S02]  /*0250*/  IMAD R21, R21, R4.reuse, R17.reuse ;  /* 0x0000000415157224 */ /* 0x180fe400078e0211 */
[----:B------:R-:W-:-:S07]  /*0260*/  IMAD R15, R15, R4, R17 ;  /* 0x000000040f0f7224 */ /* 0x000fce00078e0211 */
.L_x_12:
[----:B------:R-:W0:Y:S08]  /*0270*/  LDC.64 R8, c[0x0][0x388] ;  /* 0x0000e200ff087b82 */ /* 0x000e300000000a00 */
[----:B------:R-:W2:Y:S08]  /*0280*/  LDC.64 R24, c[0x0][0x380] ;  /* 0x0000e000ff187b82 */ /* 0x000eb00000000a00 */
[----:B------:R-:W3:Y:S01]  /*0290*/  LDC R12, c[0x0][0x3c0] ;  /* 0x0000f000ff0c7b82 */ /* 0x000ee20000000800 */
[----:B0-----:R-:W-:-:S06]  /*02a0*/  IMAD.WIDE R8, R21, 0x10, R8 ;  /* 0x0000001015087825 */ /* 0x001fcc00078e0208 */
[----:B------:R-:W4:Y:S01]  /*02b0*/  LDG.E.128.CONSTANT R8, desc[UR8][R8.64] ;  /* 0x0000000808087981 */ /* 0x000f22000c1e9d00 */
[----:B--2---:R-:W-:-:S05]  /*02c0*/  IMAD.WIDE R24, R15, 0x10, R24 ;  /* 0x000000100f187825 */ /* 0x004fca00078e0218 */
[----:B------:R-:W4:Y:S01]  /*02d0*/  LDG.E.128.CONSTANT R4, desc[UR8][R24.64] ;  /* 0x0000000818047981 */ /* 0x000f22000c1e9d00 */
[----:B------:R-:W-:-:S04]  /*02e0*/  ISETP.NE.AND P0, PT, R0, RZ, PT ;  /* 0x000000ff0000720c */ /* 0x000fc80003f05270 */
[----:B---3--:R-:W-:Y:S01]  /*02f0*/  ISETP.NE.OR P0, PT, R12, 0x2, P0 ;  /* 0x000000020c00780c */ /* 0x008fe20000705670 */
[----:B------:R-:W-:-:S03]  /*0300*/  IMAD.MOV.U32 R12, RZ, RZ, RZ ;  /* 0x000000ffff0c7224 */ /* 0x000fc600078e00ff */
[----:B------:R-:W-:Y:S02]  /*0310*/  FSEL R13, RZ, 1.875, !P0 ;  /* 0x3ff00000ff0d7808 */ /* 0x000fe40004000000 */
[----:B-1----:R-:W-:-:S04]  /*0320*/  IADD3 R0, PT, PT, R0, UR5, RZ ;  /* 0x0000000500007c10 */ /* 0x002fc8000fffe0ff */
[----:B------:R-:W-:Y:S01]  /*0330*/  DADD R12, R12, 1 ;  /* 0x3ff000000c0c7429 */ /* 0x000fe20000000000 */
[----:B------:R-:W-:Y:S01]  /*0340*/  ISETP.GE.AND P0, PT, R0, R18, PT ;  /* 0x000000120000720c */ /* 0x000fe20003f06270 */
[----:B------:R-:W-:Y:S02]  /*0350*/  VIADD R15, R15, UR5 ;  /* 0x000000050f0f7c36 */ /* 0x000fe40008000000 */
[----:B------:R-:W-:Y:S01]  /*0360*/  VIADD R21, R21, UR5 ;  /* 0x0000000515157c36 */ /* 0x000fe20008000000 */
[----:B----4-:R-:W-:Y:S02]  /*0370*/  DMUL R4, R4, R8 ;  /* 0x0000000804047228 */ /* 0x010fe40000000000 */
[----:B------:R-:W-:-:S06]  /*0380*/  DMUL R6, R6, R10 ;  /* 0x0000000a06067228 */ /* 0x000fcc0000000000 */
[----:B------:R-:W-:-:S08]  /*0390*/  DFMA R2, R12, R4, R2 ;  /* 0x000000040c02722b */ /* 0x000fd00000000002 */
[----:B------:R-:W-:Y:S01]  /*03a0*/  DFMA R2, R6, 2, R2 ;  /* 0x400000000602782b */ /* 0x000fe20000000002 */
[----:B------:R-:W-:Y:S10]  /*03b0*/  @!P0 BRA `(.L_x_12) ;  /* 0xfffffffc00ac8947 */ /* 0x000ff4000383ffff */
.L_x_11:
[----:B-1----:R-:W-:Y:S05]  /*03c0*/  BSYNC.RECONVERGENT B0 ;  /* 0x0000000000007941 */ /* 0x002fea0003800200 */
.L_x_10:
[----:B------:R-:W-:-:S06]  /*03d0*/  UIADD3 UR4, UPT, UPT, UR4, 0x1, URZ ;  /* 0x0000000104047890 */ /* 0x000fcc000fffe0ff */
[----:B------:R-:W-:-:S13]  /*03e0*/  ISETP.NE.AND P0, PT, R16, UR4, PT ;  /* 0x0000000410007c0c */ /* 0x000fda000bf05270 */
[----:B------:R-:W-:Y:S05]  /*03f0*/  @P0 BRA `(.L_x_13) ;  /* 0xfffffffc00780947 */ /* 0x000fea000383ffff */
.L_x_9:
[----:B------:R-:W3:Y:S01]  /*0400*/  LDCU UR4, c[0x0][0x3b4] ;  /* 0x00007680ff0477ac */ /* 0x000ee20008000800 */
[----:B------:R-:W-:-:S04]  /*0410*/  IADD3 R19, PT, PT, R19, 0x1, RZ ;  /* 0x0000000113137810 */ /* 0x000fc80007ffe0ff */
[----:B---3--:R-:W-:-:S13]  /*0420*/  ISETP.NE.AND P0, PT, R19, UR4, PT ;  /* 0x0000000413007c0c */ /* 0x008fda000bf05270 */
[----:B------:R-:W-:Y:S05]  /*0430*/  @P0 BRA `(.L_x_14) ;  /* 0xfffffffc00380947 */ /* 0x000fea000383ffff */
.L_x_8:
[----:B--2---:R-:W-:Y:S04]  /*0440*/  SHFL.DOWN PT, R5, R3, 0x10, 0x1f ;  /* 0x0a001f0003057f89 */ /* 0x004fe800000e0000 */
[----:B------:R-:W2:Y:S01]  /*0450*/  SHFL.DOWN PT, R4, R2, 0x10, 0x1f ;  /* 0x0a001f0002047f89 */ /* 0x000ea200000e0000 */
[----:B------:R-:W3:Y:S01]  /*0460*/  S2R R0, SR_TID.X ;  /* 0x0000000000007919 */ /* 0x000ee20000002100 */
[----:B--2---:R-:W-:-:S07]  /*0470*/  DADD R4, R4, R2 ;  /* 0x0000000004047229 */ /* 0x004fce0000000002 */
[----:B------:R-:W-:Y:S04]  /*0480*/  SHFL.DOWN PT, R7, R5, 0x8, 0x1f ;  /* 0x09001f0005077f89 */ /* 0x000fe800000e0000 */
[----:B------:R-:W2:Y:S01]  /*0490*/  SHFL.DOWN PT, R6, R4, 0x8, 0x1f ;  /* 0x09001f0004067f89 */ /* 0x000ea200000e0000 */
[C---:B---3--:R-:W-:Y:S02]  /*04a0*/  LOP3.LUT P0, R12, R0.reuse, 0x1f, RZ, 0xc0, !PT ;  /* 0x0000001f000c7812 */ /* 0x048fe4000780c0ff */
[----:B------:R-:W-:-:S11]  /*04b0*/  ISETP.GT.U32.AND P1, PT, R0, 0x1f, PT ;  /* 0x0000001f0000780c */ /* 0x000fd60003f24070 */
[----:B------:R-:W3:Y:S01]  /*04c0*/  @!P0 S2R R13, SR_CgaCtaId ;  /* 0x00000000000d8919 */ /* 0x000ee20000008800 */
[----:B--2---:R-:W-:Y:S01]  /*04d0*/  DADD R6, R4, R6 ;  /* 0x0000000004067229 */ /* 0x004fe20000000006 */
[----:B------:R-:W-:-:S06]  /*04e0*/  @!P0 MOV R4, 0x400 ;  /* 0x0000040000048802 */ /* 0x000fcc0000000f00 */
[----:B------:R-:W-:Y:S04]  /*04f0*/  SHFL.DOWN PT, R9, R7, 0x4, 0x1f ;  /* 0x08801f0007097f89 */ /* 0x000fe800000e0000 */
[----:B------:R-:W2:Y:S01]  /*0500*/  SHFL.DOWN PT, R8, R6, 0x4, 0x1f ;  /* 0x08801f0006087f89 */ /* 0x000ea200000e0000 */
[----:B---3--:R-:W-:-:S04]  /*0510*/  @!P0 LEA R5, R13, R4, 0x18 ;  /* 0x000000040d058211 */ /* 0x008fc800078ec0ff */
[----:B------:R-:W-:Y:S01]  /*0520*/  @!P0 LEA.HI R5, R0, R5, RZ, 0x1e ;  /* 0x0000000500058211 */ /* 0x000fe200078ff0ff */
[----:B--2---:R-:W-:-:S07]  /*0530*/  DADD R8, R6, R8 ;  /* 0x0000000006087229 */ /* 0x004fce0000000008 */
[----:B------:R-:W-:Y:S04]  /*0540*/  SHFL.DOWN PT, R11, R9, 0x2, 0x1f ;  /* 0x08401f00090b7f89 */ /* 0x000fe800000e0000 */
[----:B------:R-:W2:Y:S02]  /*0550*/  SHFL.DOWN PT, R10, R8, 0x2, 0x1f ;  /* 0x08401f00080a7f89 */ /* 0x000ea400000e0000 */
[----:B--2---:R-:W-:-:S07]  /*0560*/  DADD R10, R8, R10 ;  /* 0x00000000080a7229 */ /* 0x004fce000000000a */
[----:B------:R-:W-:Y:S04]  /*0570*/  SHFL.DOWN PT, R3, R11, 0x1, 0x1f ;  /* 0x08201f000b037f89 */ /* 0x000fe800000e0000 */
[----:B------:R-:W2:Y:S02]  /*0580*/  SHFL.DOWN PT, R2, R10, 0x1, 0x1f ;  /* 0x08201f000a027f89 */ /* 0x000ea400000e0000 */
[----:B--2---:R-:W-:-:S07]  /*0590*/  DADD R2, R10, R2 ;  /* 0x000000000a027229 */ /* 0x004fce0000000002 */
[----:B------:R2:W-:Y:S01]  /*05a0*/  @!P0 STS.64 [R5], R2 ;  /* 0x0000000205008388 */ /* 0x0005e20000000a00 */
[----:B------:R-:W-:Y:S06]  /*05b0*/  BAR.SYNC.DEFER_BLOCKING 0x0 ;  /* 0x0000000000007b1d */ /* 0x000fec0000010000 */
[----:B-1----:R-:W-:Y:S05]  /*05c0*/  @P1 EXIT ;  /* 0x000000000000194d */ /* 0x002fea0003800000 */
[----:B------:R-:W1:Y:S01]  /*05d0*/  S2UR UR5, SR_CgaCtaId ;  /* 0x00000000000579c3 */ /* 0x000e620000008800 */
[----:B------:R-:W-:Y:S01]  /*05e0*/  UMOV UR4, 0x400 ;  /* 0x0000040000047882 */ /* 0x000fe20000000000 */
[----:B------:R-:W-:Y:S01]  /*05f0*/  ISETP.NE.AND P0, PT, R0, RZ, PT ;  /* 0x000000ff0000720c */ /* 0x000fe20003f05270 */
[----:B-1----:R-:W-:-:S06]  /*0600*/  ULEA UR4, UR5, UR4, 0x18 ;  /* 0x0000000405047291 */ /* 0x002fcc000f8ec0ff */
[----:B--2---:R-:W-:-:S06]  /*0610*/  LEA R2, R12, UR4, 0x3 ;  /* 0x000000040c027c11 */ /* 0x004fcc000f8e18ff */
[----:B------:R-:W1:Y:S04]  /*0620*/  LDS.64 R2, [R2] ;  /* 0x0000000002027984 */ /* 0x000e680000000a00 */
[----:B-1----:R-:W-:Y:S04]  /*0630*/  SHFL.DOWN PT, R5, R3, 0x10, 0x1f ;  /* 0x0a001f0003057f89 */ /* 0x002fe800000e0000 */
[----:B------:R-:W1:Y:S02]  /*0640*/  SHFL.DOWN PT, R4, R2, 0x10, 0x1f ;  /* 0x0a001f0002047f89 */ /* 0x000e6400000e0000 */
[----:B-1----:R-:W-:-:S07]  /*0650*/  DADD R4, R2, R4 ;  /* 0x0000000002047229 */ /* 0x002fce0000000004 */
[----:B------:R-:W-:Y:S04]  /*0660*/  SHFL.DOWN PT, R7, R5, 0x8, 0x1f ;  /* 0x09001f0005077f89 */ /* 0x000fe800000e0000 */
        /* <DEDUP_REMOVED lines=8> */
[----:B------:R1:W2:Y:S04]  /*06f0*/  SHFL.DOWN PT, R3, R11, 0x1, 0x1f ;  /* 0x08201f000b037f89 */ /* 0x0002a800000e0000 */
[----:B------:R1:W3:Y:S01]  /*0700*/  SHFL.DOWN PT, R2, R10, 0x1, 0x1f ;  /* 0x08201f000a027f89 */ /* 0x0002e200000e0000 */
[----:B------:R-:W-:Y:S05]  /*0710*/  @P0 EXIT ;  /* 0x000000000000094d */ /* 0x000fea0003800000 */
[----:B------:R-:W4:Y:S01]  /*0720*/  LDC R7, c[0x3][0x20] ;  /* 0x00c00800ff077b82 */ /* 0x000f220000000800 */
[----:B------:R-:W5:Y:S01]  /*0730*/  LDCU.64 UR4, c[0x0][0x3b8] ;  /* 0x00007700ff0477ac */ /* 0x000f620008000a00 */
[----:B--23--:R-:W-:-:S06]  /*0740*/  DADD R2, R10, R2 ;  /* 0x000000000a027229 */ /* 0x00cfcc0000000002 */
[----:B------:R-:W2:Y:S01]  /*0750*/  LDC.64 R4, c[0x0][0x390] ;  /* 0x0000e400ff047b82 */ /* 0x000ea20000000a00 */
[----:B-----5:R-:W-:-:S06]  /*0760*/  UIMAD UR4, UR6, UR4, UR5 ;  /* 0x00000004060472a4 */ /* 0x020fcc000f8e0205 */
[----:B----4-:R-:W-:-:S04]  /*0770*/  IMAD R7, R14, R7, UR4 ;  /* 0x000000040e077e24 */ /* 0x010fc8000f8e0207 */
[----:B--2---:R-:W-:-:S05]  /*0780*/  IMAD.WIDE R4, R7, 0x8, R4 ;  /* 0x0000000807047825 */ /* 0x004fca00078e0204 */
[----:B------:R-:W-:Y:S01]  /*0790*/  STG.E.64 desc[UR8][R4.64], R2 ;  /* 0x0000000204007986 */ /* 0x000fe2000c101b08 */
[----:B------:R-:W-:Y:S05]  /*07a0*/  EXIT ;  /* 0x000000000000794d */ /* 0x000fea0003800000 */
.L_x_15:
        /* <DEDUP_REMOVED lines=13> */
.L_x_17:


//--------------------- .nv.shared._Z19reduce_ag_bg_kernelILi2EEvP7double2S1_PdPKiS4_iiiiii --------------------------
	.section	.nv.shared._Z19reduce_ag_bg_kernelILi2EEvP7double2S1_PdPKiS4_iiiiii,"aw",@nobits
	.sectionflags	@""
	.align	16
	.zero		1024


//--------------------- .nv.shared.reserved.0     --------------------------
	.section	.nv.shared.reserved.0,"aw",@nobits
	.weak		__nv_reservedSMEM_offset_0_alias
	.size		__nv_reservedSMEM_offset_0_alias, 0, 64
	.other		__nv_reservedSMEM_offset_0_alias,@"STO_CUDA_RESERVED_SHARED STV_DEFAULT"
__nv_reservedSMEM_offset_0_alias:
	.zero		0
	.zero		64


//--------------------- .nv.shared._Z23reduce_ag_bg_kernel_dynP7double2S0_PdPKiS3_iiiiiii --------------------------
	.section	.nv.shared._Z23reduce_ag_bg_kernel_dynP7double2S0_PdPKiS3_iiiiiii,"aw",@nobits
	.sectionflags	@""
	.align	16
	.zero		1024


//--------------------- .nv.constant0._Z19reduce_ag_bg_kernelILi2EEvP7double2S1_PdPKiS4_iiiiii --------------------------
	.section	.nv.constant0._Z19reduce_ag_bg_kernelILi2EEvP7double2S1_PdPKiS4_iiiiii,"a",@progbits
	.sectionflags	@""
	.align	4
.nv.constant0._Z19reduce_ag_bg_kernelILi2EEvP7double2S1_PdPKiS4_iiiiii:
	.zero		960


//--------------------- .nv.constant0._Z23reduce_ag_bg_kernel_dynP7double2S0_PdPKiS3_iiiiiii --------------------------
	.section	.nv.constant0._Z23reduce_ag_bg_kernel_dynP7double2S0_PdPKiS3_iiiiiii,"a",@progbits
	.sectionflags	@""
	.align	4
.nv.constant0._Z23reduce_ag_bg_kernel_dynP7double2S0_PdPKiS3_iiiiiii:
	.zero		964


//--------------------- SYMBOLS --------------------------

	.type		.nv.reservedSmem.offset0,@object
	.size		.nv.reservedSmem.offset0,0x4
	.type		.nv.reservedSmem.cap,@object
	.size		.nv.reservedSmem.cap,0x4
